// auto-generated by cutlass_sweep.fmha — config: {"arch": "sm_90", "direction": "fwd", "dtype": "bf16", "head_dim": 80, "mask": "causal", "schedule": "tma", "tile_kv": 64, "tile_q": 64}
#include "cutlass/cutlass.h"
#include "cute/tensor.hpp"
#include "cutlass/device_kernel.h"
#include "cutlass/kernel_hardware_info.h"
#include "88_hopper_fmha/collective/fmha_fusion.hpp"
#include "88_hopper_fmha/kernel/fmha_kernel_builder.hpp"

using namespace cute;
using Element = cutlass::bfloat16_t;
using TileShape = Shape<_64, _64, _80>;
using StrideQ = cute::tuple<int, _1, cute::tuple<int, int>>;
using StrideK = cute::tuple<int, _1, cute::tuple<int, int>>;
using StrideV = cute::tuple<int, cute::_1, cute::tuple<int, int>>;

using Kernel = typename cutlass::fmha::kernel::FmhaBuilder<
    Element, float, float,
    TileShape, StrideQ, StrideK, StrideV,
    cutlass::fmha::collective::CausalFusion,
    cutlass::gemm::KernelTma
  >::Kernel;

auto* _anchor = &cutlass::device_kernel<Kernel>;


// ===== COMPILED SASS (sm_90a) =====

	.target	sm_90a

	.elftype	@"ET_EXEC"


//--------------------- .note.nv.tkinfo           --------------------------
	.section	.note.nv.tkinfo,"",@"SHT_NOTE"
	.sectionflags	@"SHF_NOTE_NV_TKINFO"
	.tkinfo
        /*0018*/ 	.word	0x00000002
        /*0030*/ 	.string	""
        /*0030*/ 	.string	"ptxas"
        /*0030*/ 	.string	"Cuda compilation tools, release 13.0, V13.0.88"
        /*0030*/ 	.string	"Build cuda_13.0.r13.0/compiler.36424714_0"
        /*0030*/ 	.string	"-arch sm_90a -m 64 "



//--------------------- .note.nv.cuinfo           --------------------------
	.section	.note.nv.cuinfo,"",@"SHT_NOTE"
	.sectionflags	@"SHF_NOTE_NV_CUINFO"
        /*0018*/ 	.short	0x0002
        /*001a*/ 	.short	0x005a
        /*001c*/ 	.short	0x0082
	.zero		2


//--------------------- .nv.info                  --------------------------
	.section	.nv.info,"",@"SHT_CUDA_INFO"
	.align	4


	//----- nvinfo : EIATTR_REGCOUNT
	.align		4
        /*0000*/ 	.byte	0x04, 0x2f
        /*0002*/ 	.short	(.L_16 - .L_15)
	.align		4
.L_15:
        /*0004*/ 	.word	index@(_ZN7cutlass13device_kernelINS_4fmha6kernel13FmhaKernelTmaINS1_10collective15FmhaMainloopTmaINS_10bfloat16_tEfN4cute5tupleIJNS7_1CILi64EEESA_NS9_ILi80EEEEEENS4_12CausalFusionEJEEENS4_15FmhaFwdEpilogueIS6_fNS8_IJSA_SB_SA_EEEEEJEEEEEvNT_6ParamsE)
        /*0008*/ 	.word	0x00000078


	//----- nvinfo : EIATTR_FRAME_SIZE
	.align		4
.L_16:
        /*000c*/ 	.byte	0x04, 0x11
        /*000e*/ 	.short	(.L_18 - .L_17)
	.align		4
.L_17:
        /*0010*/ 	.word	index@($__internal_0_$__cuda_sm20_rcp_rn_f32_slowpath)
        /*0014*/ 	.word	0x00000000


	//----- nvinfo : EIATTR_FRAME_SIZE
	.align		4
.L_18:
        /*0018*/ 	.byte	0x04, 0x11
        /*001a*/ 	.short	(.L_20 - .L_19)
	.align		4
.L_19:
        /*001c*/ 	.word	index@(_ZN7cutlass13device_kernelINS_4fmha6kernel13FmhaKernelTmaINS1_10collective15FmhaMainloopTmaINS_10bfloat16_tEfN4cute5tupleIJNS7_1CILi64EEESA_NS9_ILi80EEEEEENS4_12CausalFusionEJEEENS4_15FmhaFwdEpilogueIS6_fNS8_IJSA_SB_SA_EEEEEJEEEEEvNT_6ParamsE)
        /*0020*/ 	.word	0x00000000


	//----- nvinfo : EIATTR_MIN_STACK_SIZE
	.align		4
.L_20:
        /*0024*/ 	.byte	0x04, 0x12
        /*0026*/ 	.short	(.L_22 - .L_21)
	.align		4
.L_21:
        /*0028*/ 	.word	index@(_ZN7cutlass13device_kernelINS_4fmha6kernel13FmhaKernelTmaINS1_10collective15FmhaMainloopTmaINS_10bfloat16_tEfN4cute5tupleIJNS7_1CILi64EEESA_NS9_ILi80EEEEEENS4_12CausalFusionEJEEENS4_15FmhaFwdEpilogueIS6_fNS8_IJSA_SB_SA_EEEEEJEEEEEvNT_6ParamsE)
        /*002c*/ 	.word	0x00000000
.L_22:


//--------------------- .nv.compat                --------------------------
	.section	.nv.compat,"",@"SHT_CUDA_COMPAT_INFO"
	.align	4
        /*0000*/ 	.byte	0x02, 0x09, 0x01, 0x00, 0x02, 0x02, 0x04, 0x00, 0x02, 0x05, 0x05, 0x00, 0x03, 0x07, 0x01, 0x01
        /*0010*/ 	.byte	0x02, 0x03, 0x01, 0x00, 0x02, 0x06, 0x01, 0x00, 0x04, 0x0b, 0x08, 0x00, 0x00, 0x00, 0x00, 0x00
        /*0020*/ 	.byte	0x00, 0x00, 0x00, 0x00


//--------------------- .nv.info._ZN7cutlass13device_kernelINS_4fmha6kernel13FmhaKernelTmaINS1_10collective15FmhaMainloopTmaINS_10bfloat16_tEfN4cute5tupleIJNS7_1CILi64EEESA_NS9_ILi80EEEEEENS4_12CausalFusionEJEEENS4_15FmhaFwdEpilogueIS6_fNS8_IJSA_SB_SA_EEEEEJEEEEEvNT_6ParamsE --------------------------
	.section	.nv.info._ZN7cutlass13device_kernelINS_4fmha6kernel13FmhaKernelTmaINS1_10collective15FmhaMainloopTmaINS_10bfloat16_tEfN4cute5tupleIJNS7_1CILi64EEESA_NS9_ILi80EEEEEENS4_12CausalFusionEJEEENS4_15FmhaFwdEpilogueIS6_fNS8_IJSA_SB_SA_EEEEEJEEEEEvNT_6ParamsE,"",@"SHT_CUDA_INFO"
	.sectionflags	@""
	.align	4


	//----- nvinfo : EIATTR_CUDA_API_VERSION
	.align		4
        /*0000*/ 	.byte	0x04, 0x37
        /*0002*/ 	.short	(.L_24 - .L_23)
.L_23:
        /*0004*/ 	.word	0x00000082


	//----- nvinfo : EIATTR_KPARAM_INFO
	.align		4
.L_24:
        /*0008*/ 	.byte	0x04, 0x17
        /*000a*/ 	.short	(.L_26 - .L_25)
.L_25:
        /*000c*/ 	.word	0x00000000
        /*0010*/ 	.short	0x0000
        /*0012*/ 	.short	0x0070
        /*0014*/ 	.byte	0x00, 0xf0, 0x01, 0x20


	//----- nvinfo : EIATTR_SPARSE_MMA_MASK
	.align		4
.L_26:
        /*0018*/ 	.byte	0x03, 0x50
        /*001a*/ 	.short	0x0000


	//----- nvinfo : EIATTR_MAXREG_COUNT
	.align		4
        /*001c*/ 	.byte	0x03, 0x1b
        /*001e*/ 	.short	0x00ff


	//----- nvinfo : EIATTR_NUM_BARRIERS
	.align		4
        /*0020*/ 	.byte	0x02, 0x4c
        /*0022*/ 	.byte	0x02
	.zero		1


	//----- nvinfo : EIATTR_EXTERNS
	.align		4
        /*0024*/ 	.byte	0x04, 0x0f
        /*0026*/ 	.short	(.L_28 - .L_27)


	//   ....[0]....
	.align		4
.L_27:
        /*0028*/ 	.word	index@(__assertfail)


	//----- nvinfo : EIATTR_MERCURY_ISA_VERSION
	.align		4
.L_28:
        /*002c*/ 	.byte	0x03, 0x5f
        /*002e*/ 	.short	0x0101


	//----- nvinfo : EIATTR_COOP_GROUP_MASK_REGIDS
	.align		4
        /*0030*/ 	.byte	0x04, 0x29
        /*0032*/ 	.short	(.L_30 - .L_29)


	//   ....[0]....
.L_29:
        /*0034*/ 	.word	0xffffffff


	//   ....[1]....
        /*0038*/ 	.word	0xffffffff


	//   ....[2]....
        /*003c*/ 	.word	0xffffffff


	//   ....[3]....
        /*0040*/ 	.word	0xffffffff


	//   ....[4]....
        /*0044*/ 	.word	0xffffffff


	//   ....[5]....
        /*0048*/ 	.word	0xffffffff


	//   ....[6]....
        /*004c*/ 	.word	0xffffffff


	//   ....[7]....
        /*0050*/ 	.word	0xffffffff


	//   ....[8]....
        /*0054*/ 	.word	0xffffffff


	//   ....[9]....
        /*0058*/ 	.word	0xffffffff


	//   ....[10]....
        /*005c*/ 	.word	0xffffffff


	//   ....[11]....
        /*0060*/ 	.word	0xffffffff


	//   ....[12]....
        /*0064*/ 	.word	0xffffffff


	//   ....[13]....
        /*0068*/ 	.word	0xffffffff


	//   ....[14]....
        /*006c*/ 	.word	0xffffffff


	//   ....[15]....
        /*0070*/ 	.word	0xffffffff


	//   ....[16]....
        /*0074*/ 	.word	0xffffffff


	//   ....[17]....
        /*0078*/ 	.word	0xffffffff


	//   ....[18]....
        /*007c*/ 	.word	0xffffffff


	//   ....[19]....
        /*0080*/ 	.word	0xffffffff


	//   ....[20]....
        /*0084*/ 	.word	0xffffffff


	//----- nvinfo : EIATTR_COOP_GROUP_INSTR_OFFSETS
	.align		4
.L_30:
        /*0088*/ 	.byte	0x04, 0x28
        /*008a*/ 	.short	(.L_32 - .L_31)


	//   ....[0]....
.L_31:
        /*008c*/ 	.word	0x00000050


	//   ....[1]....
        /*0090*/ 	.word	0x00000140


	//   ....[2]....
        /*0094*/ 	.word	0x00000270


	//   ....[3]....
        /*0098*/ 	.word	0x00000410


	//   ....[4]....
        /*009c*/ 	.word	0x000005c0


	//   ....[5]....
        /*00a0*/ 	.word	0x000025c0


	//   ....[6]....
        /*00a4*/ 	.word	0x000025f0


	//   ....[7]....
        /*00a8*/ 	.word	0x00002990


	//   ....[8]....
        /*00ac*/ 	.word	0x00002aa0


	//   ....[9]....
        /*00b0*/ 	.word	0x00004590


	//   ....[10]....
        /*00b4*/ 	.word	0x000045a0


	//   ....[11]....
        /*00b8*/ 	.word	0x000045d0


	//   ....[12]....
        /*00bc*/ 	.word	0x000045e0


	//   ....[13]....
        /*00c0*/ 	.word	0x00007290


	//   ....[14]....
        /*00c4*/ 	.word	0x000072a0


	//   ....[15]....
        /*00c8*/ 	.word	0x000072d0


	//   ....[16]....
        /*00cc*/ 	.word	0x000072e0


	//   ....[17]....
        /*00d0*/ 	.word	0x000092f0


	//   ....[18]....
        /*00d4*/ 	.word	0x00009330


	//   ....[19]....
        /*00d8*/ 	.word	0x00009370


	//   ....[20]....
        /*00dc*/ 	.word	0x00009380


	//----- nvinfo : EIATTR_SYSCALL_OFFSETS
	.align		4
.L_32:
        /*00e0*/ 	.byte	0x04, 0x46
        /*00e2*/ 	.short	(.L_34 - .L_33)


	//   ....[0]....
.L_33:
        /*00e4*/ 	.word	0x00009d30


	//   ....[1]....
        /*00e8*/ 	.word	0x00009e50


	//----- nvinfo : EIATTR_MBARRIER_INSTR_OFFSETS
	.align		4
.L_34:
        /*00ec*/ 	.byte	0x04, 0x39
        /*00ee*/ 	.short	(.L_36 - .L_35)


	//   ....[0]....
.L_35:
        /*00f0*/ 	.word	0x00000240
        /*00f4*/ 	.word	0x000000ff
        /*00f8*/ 	.word	0x0000c840
        /*00fc*/ 	.short	0x0100
        /*00fe*/ 	.byte	0x08
	.zero		1


	//   ....[1]....
        /*0100*/ 	.word	0x00000250
        /*0104*/ 	.word	0x000000ff
        /*0108*/ 	.word	0x0000c848
        /*010c*/ 	.short	0x0100
        /*010e*/ 	.byte	0x08
	.zero		1


	//   ....[2]....
        /*0110*/ 	.word	0x00000380
        /*0114*/ 	.word	0x000000ff
        /*0118*/ 	.word	0x0000c800
        /*011c*/ 	.short	0x0100
        /*011e*/ 	.byte	0x08
	.zero		1


	//   ....[3]....
        /*0120*/ 	.word	0x00000390
        /*0124*/ 	.word	0x000000ff
        /*0128*/ 	.word	0x0000c820
        /*012c*/ 	.short	0x0100
        /*012e*/ 	.byte	0x08
	.zero		1


	//   ....[4]....
        /*0130*/ 	.word	0x000003a0
        /*0134*/ 	.word	0x000000ff
        /*0138*/ 	.word	0x0000c808
        /*013c*/ 	.short	0x0100
        /*013e*/ 	.byte	0x08
	.zero		1


	//   ....[5]....
        /*0140*/ 	.word	0x000003b0
        /*0144*/ 	.word	0x000000ff
        /*0148*/ 	.word	0x0000c828
        /*014c*/ 	.short	0x0100
        /*014e*/ 	.byte	0x08
	.zero		1


	//   ....[6]....
        /*0150*/ 	.word	0x000003c0
        /*0154*/ 	.word	0x000000ff
        /*0158*/ 	.word	0x0000c810
        /*015c*/ 	.short	0x0100
        /*015e*/ 	.byte	0x08
	.zero		1


	//   ....[7]....
        /*0160*/ 	.word	0x000003d0
        /*0164*/ 	.word	0x000000ff
        /*0168*/ 	.word	0x0000c830
        /*016c*/ 	.short	0x0100
        /*016e*/ 	.byte	0x08
	.zero		1


	//   ....[8]....
        /*0170*/ 	.word	0x000003e0
        /*0174*/ 	.word	0x000000ff
        /*0178*/ 	.word	0x0000c818
        /*017c*/ 	.short	0x0100
        /*017e*/ 	.byte	0x08
	.zero		1


	//   ....[9]....
        /*0180*/ 	.word	0x000003f0
        /*0184*/ 	.word	0x000000ff
        /*0188*/ 	.word	0x0000c838
        /*018c*/ 	.short	0x0100
        /*018e*/ 	.byte	0x08
	.zero		1


	//   ....[10]....
        /*0190*/ 	.word	0x00000520
        /*0194*/ 	.word	0x000000ff
        /*0198*/ 	.word	0x0000c850
        /*019c*/ 	.short	0x0100
        /*019e*/ 	.byte	0x08
	.zero		1


	//   ....[11]....
        /*01a0*/ 	.word	0x00000530
        /*01a4*/ 	.word	0x000000ff
        /*01a8*/ 	.word	0x0000c870
        /*01ac*/ 	.short	0x0100
        /*01ae*/ 	.byte	0x08
	.zero		1


	//   ....[12]....
        /*01b0*/ 	.word	0x00000540
        /*01b4*/ 	.word	0x000000ff
        /*01b8*/ 	.word	0x0000c858
        /*01bc*/ 	.short	0x0100
        /*01be*/ 	.byte	0x08
	.zero		1


	//   ....[13]....
        /*01c0*/ 	.word	0x00000550
        /*01c4*/ 	.word	0x000000ff
        /*01c8*/ 	.word	0x0000c878
        /*01cc*/ 	.short	0x0100
        /*01ce*/ 	.byte	0x08
	.zero		1


	//   ....[14]....
        /*01d0*/ 	.word	0x00000560
        /*01d4*/ 	.word	0x000000ff
        /*01d8*/ 	.word	0x0000c860
        /*01dc*/ 	.short	0x0100
        /*01de*/ 	.byte	0x08
	.zero		1


	//   ....[15]....
        /*01e0*/ 	.word	0x00000570
        /*01e4*/ 	.word	0x000000ff
        /*01e8*/ 	.word	0x0000c880
        /*01ec*/ 	.short	0x0100
        /*01ee*/ 	.byte	0x08
	.zero		1


	//   ....[16]....
        /*01f0*/ 	.word	0x00000580
        /*01f4*/ 	.word	0x000000ff
        /*01f8*/ 	.word	0x0000c868
        /*01fc*/ 	.short	0x0100
        /*01fe*/ 	.byte	0x08
	.zero		1


	//   ....[17]....
        /*0200*/ 	.word	0x00000590
        /*0204*/ 	.word	0x000000ff
        /*0208*/ 	.word	0x0000c888
        /*020c*/ 	.short	0x0100
        /*020e*/ 	.byte	0x08
	.zero		1


	//   ....[18]....
        /*0210*/ 	.word	0x000007a0
        /*0214*/ 	.word	0x00000004
        /*0218*/ 	.word	0x0000c848
        /*021c*/ 	.short	0x010a
        /*021e*/ 	.byte	0x3f
	.zero		1


	//   ....[19]....
        /*0220*/ 	.word	0x00000bd0
        /*0224*/ 	.word	0x00000003
        /*0228*/ 	.word	0x0000c820
        /*022c*/ 	.short	0x010a
        /*022e*/ 	.byte	0x3f
	.zero		1


	//   ....[20]....
        /*0230*/ 	.word	0x00000f70
        /*0234*/ 	.word	0x00000003
        /*0238*/ 	.word	0x0000c820
        /*023c*/ 	.short	0x010a
        /*023e*/ 	.byte	0x3f
	.zero		1


	//   ....[21]....
        /*0240*/ 	.word	0x00001360
        /*0244*/ 	.word	0x00000003
        /*0248*/ 	.word	0x0000c820
        /*024c*/ 	.short	0x010a
        /*024e*/ 	.byte	0x3f
	.zero		1


	//   ....[22]....
        /*0250*/ 	.word	0x00001760
        /*0254*/ 	.word	0x00000008
        /*0258*/ 	.word	0x0000c820
        /*025c*/ 	.short	0x010a
        /*025e*/ 	.byte	0x3f
	.zero		1


	//   ....[23]....
        /*0260*/ 	.word	0x00001ba0
        /*0264*/ 	.word	0x00000002
        /*0268*/ 	.word	0x0000c840
        /*026c*/ 	.short	0x010a
        /*026e*/ 	.byte	0x3f
	.zero		1


	//   ....[24]....
        /*0270*/ 	.word	0x00001c80
        /*0274*/ 	.word	0x00000002
        /*0278*/ 	.word	0x0000c800
        /*027c*/ 	.short	0x010a
        /*027e*/ 	.byte	0x3f
	.zero		1


	//   ....[25]....
        /*0280*/ 	.word	0x000034b0
        /*0284*/ 	.word	0x00000002
        /*0288*/ 	.word	0x0000c808
        /*028c*/ 	.short	0x010a
        /*028e*/ 	.byte	0x3f
	.zero		1


	//   ....[26]....
        /*0290*/ 	.word	0x00003c00
        /*0294*/ 	.word	0x00000018
        /*0298*/ 	.word	0x00000000
        /*029c*/ 	.short	0x0101
        /*029e*/ 	.byte	0x3f
	.zero		1


	//   ....[27]....
        /*02a0*/ 	.word	0x00003cc0
        /*02a4*/ 	.word	0x00000018
        /*02a8*/ 	.word	0x0000c800
        /*02ac*/ 	.short	0x010a
        /*02ae*/ 	.byte	0x3f
	.zero		1


	//   ....[28]....
        /*02b0*/ 	.word	0x00003f80
        /*02b4*/ 	.word	0x0000000f
        /*02b8*/ 	.word	0x0000c820
        /*02bc*/ 	.short	0x010a
        /*02be*/ 	.byte	0x3f
	.zero		1


	//   ....[29]....
        /*02c0*/ 	.word	0x000046f0
        /*02c4*/ 	.word	0x00000065
        /*02c8*/ 	.word	0x00000000
        /*02cc*/ 	.short	0x0101
        /*02ce*/ 	.byte	0x3f
	.zero		1


	//   ....[30]....
        /*02d0*/ 	.word	0x00004a00
        /*02d4*/ 	.word	0x00000066
        /*02d8*/ 	.word	0x0000c800
        /*02dc*/ 	.short	0x010a
        /*02de*/ 	.byte	0x3f
	.zero		1


	//   ....[31]....
        /*02e0*/ 	.word	0x00005f30
        /*02e4*/ 	.word	0x0000000d
        /*02e8*/ 	.word	0x00000000
        /*02ec*/ 	.short	0x0101
        /*02ee*/ 	.byte	0x3f
	.zero		1


	//   ....[32]....
        /*02f0*/ 	.word	0x00005fe0
        /*02f4*/ 	.word	0x00000018
        /*02f8*/ 	.word	0x0000c820
        /*02fc*/ 	.short	0x010a
        /*02fe*/ 	.byte	0x3f
	.zero		1


	//   ....[33]....
        /*0300*/ 	.word	0x00006450
        /*0304*/ 	.word	0x00000018
        /*0308*/ 	.word	0x0000c800
        /*030c*/ 	.short	0x010a
        /*030e*/ 	.byte	0x3f
	.zero		1


	//   ....[34]....
        /*0310*/ 	.word	0x000067a0
        /*0314*/ 	.word	0x0000000f
        /*0318*/ 	.word	0x0000c820
        /*031c*/ 	.short	0x010a
        /*031e*/ 	.byte	0x3f
	.zero		1


	//   ....[35]....
        /*0320*/ 	.word	0x000073b0
        /*0324*/ 	.word	0x00000028
        /*0328*/ 	.word	0x00000000
        /*032c*/ 	.short	0x0101
        /*032e*/ 	.byte	0x3f
	.zero		1


	//   ....[36]....
        /*0330*/ 	.word	0x00007740
        /*0334*/ 	.word	0x00000027
        /*0338*/ 	.word	0x0000c800
        /*033c*/ 	.short	0x010a
        /*033e*/ 	.byte	0x3f
	.zero		1


	//   ....[37]....
        /*0340*/ 	.word	0x00008db0
        /*0344*/ 	.word	0x00000004
        /*0348*/ 	.word	0x00000000
        /*034c*/ 	.short	0x0101
        /*034e*/ 	.byte	0x3f
	.zero		1


	//   ....[38]....
        /*0350*/ 	.word	0x00008e30
        /*0354*/ 	.word	0x00000004
        /*0358*/ 	.word	0x0000c820
        /*035c*/ 	.short	0x010a
        /*035e*/ 	.byte	0x3f
	.zero		1


	//----- nvinfo : EIATTR_NUM_MBARRIERS
	.align		4
.L_36:
        /*0360*/ 	.byte	0x03, 0x38
        /*0362*/ 	.short	0x0012


	//----- nvinfo : EIATTR_EXIT_INSTR_OFFSETS
	.align		4
        /*0364*/ 	.byte	0x04, 0x1c
        /*0366*/ 	.short	(.L_38 - .L_37)


	//   ....[0]....
.L_37:
        /*0368*/ 	.word	0x0000aab0


	//----- nvinfo : EIATTR_MAX_THREADS
	.align		4
.L_38:
        /*036c*/ 	.byte	0x04, 0x05
        /*036e*/ 	.short	(.L_40 - .L_39)
.L_39:
        /*0370*/ 	.word	0x00000080
        /*0374*/ 	.word	0x00000001
        /*0378*/ 	.word	0x00000001


	//----- nvinfo : EIATTR_CRS_STACK_SIZE
	.align		4
.L_40:
        /*037c*/ 	.byte	0x04, 0x1e
        /*037e*/ 	.short	(.L_42 - .L_41)
.L_41:
        /*0380*/ 	.word	0x00000000


	//----- nvinfo : EIATTR_CBANK_PARAM_SIZE
	.align		4
.L_42:
        /*0384*/ 	.byte	0x03, 0x19
        /*0386*/ 	.short	0x0870


	//----- nvinfo : EIATTR_PARAM_CBANK
	.align		4
        /*0388*/ 	.byte	0x04, 0x0a
        /*038a*/ 	.short	(.L_44 - .L_43)
	.align		4
.L_43:
        /*038c*/ 	.word	index@(.nv.constant0._ZN7cutlass13device_kernelINS_4fmha6kernel13FmhaKernelTmaINS1_10collective15FmhaMainloopTmaINS_10bfloat16_tEfN4cute5tupleIJNS7_1CILi64EEESA_NS9_ILi80EEEEEENS4_12CausalFusionEJEEENS4_15FmhaFwdEpilogueIS6_fNS8_IJSA_SB_SA_EEEEEJEEEEEvNT_6ParamsE)
        /*0390*/ 	.short	0x0210
        /*0392*/ 	.short	0x0870


	//----- nvinfo : EIATTR_SW_WAR
	.align		4
.L_44:
        /*0394*/ 	.byte	0x04, 0x36
        /*0396*/ 	.short	(.L_46 - .L_45)
.L_45:
        /*0398*/ 	.word	0x00000008
.L_46:


//--------------------- .nv.callgraph             --------------------------
	.section	.nv.callgraph,"",@"SHT_CUDA_CALLGRAPH"
	.align	4
	.sectionentsize	8
	.align		4
        /*0000*/ 	.word	0x00000000
	.align		4
        /*0004*/ 	.word	0xffffffff
	.align		4
        /*0008*/ 	.word	index@(_ZN7cutlass13device_kernelINS_4fmha6kernel13FmhaKernelTmaINS1_10collective15FmhaMainloopTmaINS_10bfloat16_tEfN4cute5tupleIJNS7_1CILi64EEESA_NS9_ILi80EEEEEENS4_12CausalFusionEJEEENS4_15FmhaFwdEpilogueIS6_fNS8_IJSA_SB_SA_EEEEEJEEEEEvNT_6ParamsE)
	.align		4
        /*000c*/ 	.word	index@(__assertfail)
	.align		4
        /*0010*/ 	.word	0x00000000
	.align		4
        /*0014*/ 	.word	0xfffffffe
	.align		4
        /*0018*/ 	.word	0x00000000
	.align		4
        /*001c*/ 	.word	0xfffffffd
	.align		4
        /*0020*/ 	.word	0x00000000
	.align		4
        /*0024*/ 	.word	0xfffffffc


//--------------------- .nv.constant4             --------------------------
	.section	.nv.constant4,"a",@progbits
	.align	8
	.align		8
.nv.constant4:
        /*0000*/ 	.dword	__assertfail
	.align		8
        /*0008*/ 	.dword	__unnamed_1
	.align		8
        /*0010*/ 	.dword	__unnamed_2
	.align		8
        /*0018*/ 	.dword	_ZN39_INTERNAL_6f3c9e83_4_k_cu_da294bd0_29224cuda3std3__45__cpo5beginE
	.align		8
        /*0020*/ 	.dword	_ZN39_INTERNAL_6f3c9e83_4_k_cu_da294bd0_29224cuda3std3__45__cpo3endE
	.align		8
        /*0028*/ 	.dword	_ZN39_INTERNAL_6f3c9e83_4_k_cu_da294bd0_29224cuda3std3__45__cpo6cbeginE
	.align		8
        /*0030*/ 	.dword	_ZN39_INTERNAL_6f3c9e83_4_k_cu_da294bd0_29224cuda3std3__45__cpo4cendE
	.align		8
        /*0038*/ 	.dword	_ZN39_INTERNAL_6f3c9e83_4_k_cu_da294bd0_29224cuda3std3__441_GLOBAL__N__6f3c9e83_4_k_cu_da294bd0_29226ignoreE
	.align		8
        /*0040*/ 	.dword	_ZN39_INTERNAL_6f3c9e83_4_k_cu_da294bd0_29224cuda3std3__419piecewise_constructE
	.align		8
        /*0048*/ 	.dword	_ZN39_INTERNAL_6f3c9e83_4_k_cu_da294bd0_29224cuda3std3__48in_placeE
	.align		8
        /*0050*/ 	.dword	_ZN39_INTERNAL_6f3c9e83_4_k_cu_da294bd0_29224cuda3std6ranges3__45__cpo4swapE
	.align		8
        /*0058*/ 	.dword	_ZN39_INTERNAL_6f3c9e83_4_k_cu_da294bd0_29224cuda3std6ranges3__45__cpo9iter_moveE
	.align		8
        /*0060*/ 	.dword	_ZN39_INTERNAL_6f3c9e83_4_k_cu_da294bd0_29224cute7productE
	.align		8
        /*0068*/ 	.dword	_ZN39_INTERNAL_6f3c9e83_4_k_cu_da294bd0_29224cute1_E
	.align		8
        /*0070*/ 	.dword	$str$23
	.align		8
        /*0078*/ 	.dword	$str$24


//--------------------- .text._ZN7cutlass13device_kernelINS_4fmha6kernel13FmhaKernelTmaINS1_10collective15FmhaMainloopTmaINS_10bfloat16_tEfN4cute5tupleIJNS7_1CILi64EEESA_NS9_ILi80EEEEEENS4_12CausalFusionEJEEENS4_15FmhaFwdEpilogueIS6_fNS8_IJSA_SB_SA_EEEEEJEEEEEvNT_6ParamsE --------------------------
	.section	.text._ZN7cutlass13device_kernelINS_4fmha6kernel13FmhaKernelTmaINS1_10collective15FmhaMainloopTmaINS_10bfloat16_tEfN4cute5tupleIJNS7_1CILi64EEESA_NS9_ILi80EEEEEENS4_12CausalFusionEJEEENS4_15FmhaFwdEpilogueIS6_fNS8_IJSA_SB_SA_EEEEEJEEEEEvNT_6ParamsE,"ax",@progbits
	.align	128
.text._ZN7cutlass13device_kernelINS_4fmha6kernel13FmhaKernelTmaINS1_10collective15FmhaMainloopTmaINS_10bfloat16_tEfN4cute5tupleIJNS7_1CILi64EEESA_NS9_ILi80EEEEEENS4_12CausalFusionEJEEENS4_15FmhaFwdEpilogueIS6_fNS8_IJSA_SB_SA_EEEEEJEEEEEvNT_6ParamsE:
        .type           _ZN7cutlass13device_kernelINS_4fmha6kernel13FmhaKernelTmaINS1_10collective15FmhaMainloopTmaINS_10bfloat16_tEfN4cute5tupleIJNS7_1CILi64EEESA_NS9_ILi80EEEEEENS4_12CausalFusionEJEEENS4_15FmhaFwdEpilogueIS6_fNS8_IJSA_SB_SA_EEEEEJEEEEEvNT_6ParamsE,@function
        .size           _ZN7cutlass13device_kernelINS_4fmha6kernel13FmhaKernelTmaINS1_10collective15FmhaMainloopTmaINS_10bfloat16_tEfN4cute5tupleIJNS7_1CILi64EEESA_NS9_ILi80EEEEEENS4_12CausalFusionEJEEENS4_15FmhaFwdEpilogueIS6_fNS8_IJSA_SB_SA_EEEEEJEEEEEvNT_6ParamsE,(.L_x_84 - _ZN7cutlass13device_kernelINS_4fmha6kernel13FmhaKernelTmaINS1_10collective15FmhaMainloopTmaINS_10bfloat16_tEfN4cute5tupleIJNS7_1CILi64EEESA_NS9_ILi80EEEEEENS4_12CausalFusionEJEEENS4_15FmhaFwdEpilogueIS6_fNS8_IJSA_SB_SA_EEEEEJEEEEEvNT_6ParamsE)
        .other          _ZN7cutlass13device_kernelINS_4fmha6kernel13FmhaKernelTmaINS1_10collective15FmhaMainloopTmaINS_10bfloat16_tEfN4cute5tupleIJNS7_1CILi64EEESA_NS9_ILi80EEEEEENS4_12CausalFusionEJEEENS4_15FmhaFwdEpilogueIS6_fNS8_IJSA_SB_SA_EEEEEJEEEEEvNT_6ParamsE,@"STO_CUDA_ENTRY STV_DEFAULT"
_ZN7cutlass13device_kernelINS_4fmha6kernel13FmhaKernelTmaINS1_10collective15FmhaMainloopTmaINS_10bfloat16_tEfN4cute5tupleIJNS7_1CILi64EEESA_NS9_ILi80EEEEEENS4_12CausalFusionEJEEENS4_15FmhaFwdEpilogueIS6_fNS8_IJSA_SB_SA_EEEEEJEEEEEvNT_6ParamsE:
[----:B------:R-:W1:Y:S01]  /*0000*/  LDC R1, c[0x0][0x28] ;  /* 0x00000a00ff017b82 */ /* 0x000e620000000800 */
[----:B------:R-:W2:Y:S01]  /*0010*/  S2R R16, SR_TID.X ;  /* 0x0000000000107919 */ /* 0x000ea20000002100 */
[----:B------:R-:W-:Y:S01]  /*0020*/  ELECT P0, URZ, PT ;  /* 0x00000000003f782f */ /* 0x000fe20003800000 */
[----:B------:R-:W-:Y:S01]  /*0030*/  BSSY B0, `(.L_x_0) ;  /* 0x0000010000007945 */ /* 0x000fe20003800000 */
[----:B--2---:R-:W-:-:S05]  /*0040*/  SHF.R.U32.HI R10, RZ, 0x5, R16 ;  /* 0x00000005ff0a7819 */ /* 0x004fca0000011610 */
[----:B------:R-:W2:Y:S02]  /*0050*/  SHFL.IDX PT, R0, R10, RZ, 0x1f ;  /* 0x00001fff0a007589 */ /* 0x000ea400000e0000 */
[----:B--2---:R-:W-:-:S13]  /*0060*/  ISETP.NE.OR P0, PT, R0, RZ, !P0 ;  /* 0x000000ff0000720c */ /* 0x004fda0004705670 */
[----:B-1----:R-:W-:Y:S05]  /*0070*/  @P0 BRA `(.L_x_1) ;  /* 0x00000000002c0947 */ /* 0x002fea0003800000 */
[----:B------:R-:W-:Y:S02]  /*0080*/  ULDC.64 UR4, c[0x0][0x198] ;  /* 0x0000660000047ab9 */ /* 0x000fe40000000a00 */
[----:B------:R-:W-:Y:S02]  /*0090*/  UIADD3 UR6, UP0, UR4, 0xf0, URZ ;  /* 0x000000f004067890 */ /* 0x000fe4000ff1e03f */
[----:B------:R-:W-:Y:S02]  /*00a0*/  UIADD3 UR8, UP1, UR4, 0x1f0, URZ ;  /* 0x000001f004087890 */ /* 0x000fe4000ff3e03f */
[----:B------:R-:W-:Y:S02]  /*00b0*/  UIADD3 UR4, UP2, UR4, 0x2f0, URZ ;  /* 0x000002f004047890 */ /* 0x000fe4000ff5e03f */
[----:B------:R-:W-:Y:S02]  /*00c0*/  UIADD3.X UR7, URZ, UR5, URZ, UP0, !UPT ;  /* 0x000000053f077290 */ /* 0x000fe400087fe43f */
[----:B------:R-:W-:-:S02]  /*00d0*/  UIADD3.X UR9, URZ, UR5, URZ, UP1, !UPT ;  /* 0x000000053f097290 */ /* 0x000fc40008ffe43f */
[----:B------:R-:W-:-:S05]  /*00e0*/  UIADD3.X UR5, URZ, UR5, URZ, UP2, !UPT ;  /* 0x000000053f057290 */ /* 0x000fca00097fe43f */
[----:B------:R1:W-:Y:S02]  /*00f0*/  UTMACCTL.PF [UR6] ;  /* 0x00000000060079b9 */ /* 0x0003e40008040000 */
[----:B------:R1:W-:Y:S02]  /*0100*/  UTMACCTL.PF [UR8] ;  /* 0x00000000080079b9 */ /* 0x0003e40008040000 */
[----:B------:R1:W-:Y:S02]  /*0110*/  UTMACCTL.PF [UR4] ;  /* 0x00000000040079b9 */ /* 0x0003e40008040000 */
[----:B-1----:R-:W-:Y:S01]  /*0120*/  NOP ;  /* 0x0000000000007918 */ /* 0x002fe20000000000 */
.L_x_1:
[----:B------:R-:W-:Y:S05]  /*0130*/  BSYNC B0 ;  /* 0x0000000000007941 */ /* 0x000fea0003800000 */
.L_x_0:
[----:B------:R-:W1:Y:S02]  /*0140*/  SHFL.IDX PT, R0, R10, RZ, 0x1f ;  /* 0x00001fff0a007589 */ /* 0x000e6400000e0000 */
[----:B-1----:R-:W-:-:S13]  /*0150*/  ISETP.NE.AND P0, PT, R0, RZ, PT ;  /* 0x000000ff0000720c */ /* 0x002fda0003f05270 */
[----:B------:R-:W-:Y:S05]  /*0160*/  @P0 BRA `(.L_x_2) ;  /* 0x0000000000400947 */ /* 0x000fea0003800000 */
[----:B------:R-:W1:Y:S01]  /*0170*/  S2UR UR8, SR_CgaCtaId ;  /* 0x00000000000879c3 */ /* 0x000e620000008800 */
[----:B------:R-:W-:Y:S01]  /*0180*/  UMOV UR4, 0x400 ;  /* 0x0000040000047882 */ /* 0x000fe20000000000 */
[----:B------:R-:W-:Y:S01]  /*0190*/  UMOV UR5, 0x1 ;  /* 0x0000000100057882 */ /* 0x000fe20000000000 */
[----:B------:R-:W-:Y:S01]  /*01a0*/  UMOV UR6, 0x80 ;  /* 0x0000008000067882 */ /* 0x000fe20000000000 */
[----:B------:R-:W-:Y:S01]  /*01b0*/  ELECT P0, URZ, PT ;  /* 0x00000000003f782f */ /* 0x000fe20003800000 */
[----:B------:R-:W-:-:S04]  /*01c0*/  UIADD3 UR6, -UR6, 0x100000, URZ ;  /* 0x0010000006067890 */ /* 0x000fc8000fffe13f */
[----:B------:R-:W-:Y:S02]  /*01d0*/  USHF.L.U32 UR7, UR6, 0xb, URZ ;  /* 0x0000000b06077899 */ /* 0x000fe4000800063f */
[----:B------:R-:W-:Y:S02]  /*01e0*/  USHF.L.U32 UR6, UR6, 0x1, URZ ;  /* 0x0000000106067899 */ /* 0x000fe4000800063f */
[----:B-1----:R-:W-:Y:S02]  /*01f0*/  ULEA UR8, UR8, UR4, 0x18 ;  /* 0x0000000408087291 */ /* 0x002fe4000f8ec03f */
[----:B------:R-:W-:-:S04]  /*0200*/  UIADD3 UR4, -UR5, 0x100000, URZ ;  /* 0x0010000005047890 */ /* 0x000fc8000fffe13f */
[----:B------:R-:W-:Y:S02]  /*0210*/  USHF.L.U32 UR5, UR4, 0xb, URZ ;  /* 0x0000000b04057899 */ /* 0x000fe4000800063f */
[----:B------:R-:W-:Y:S01]  /*0220*/  USHF.L.U32 UR4, UR4, 0x1, URZ ;  /* 0x0000000104047899 */ /* 0x000fe2000800063f */
[----:B------:R-:W1:Y:S11]  /*0230*/  FENCE.VIEW.ASYNC.S ;  /* 0x00000000000073c6 */ /* 0x000e760000000000 */
[----:B-1----:R1:W2:Y:S01]  /*0240*/  SYNCS.EXCH.64 URZ, [UR8+0xc840], UR4 ;  /* 0x00c84004083f75b2 */ /* 0x0022a20008000100 */
[----:B------:R1:W3:Y:S01]  /*0250*/  SYNCS.EXCH.64 URZ, [UR8+0xc848], UR6 ;  /* 0x00c84806083f75b2 */ /* 0x0002e20008000100 */
[----:B------:R-:W-:Y:S01]  /*0260*/  NOP ;  /* 0x0000000000007918 */ /* 0x000fe20000000000 */
.L_x_2:
[----:B------:R-:W4:Y:S01]  /*0270*/  SHFL.IDX PT, R0, R10, RZ, 0x1f ;  /* 0x00001fff0a007589 */ /* 0x000f2200000e0000 */
[----:B------:R-:W-:Y:S01]  /*0280*/  NOP ;  /* 0x0000000000007918 */ /* 0x000fe20000000000 */
[----:B----4-:R-:W-:-:S13]  /*0290*/  ISETP.NE.AND P0, PT, R0, RZ, PT ;  /* 0x000000ff0000720c */ /* 0x010fda0003f05270 */
[----:B------:R-:W-:Y:S05]  /*02a0*/  @P0 BRA `(.L_x_3) ;  /* 0x0000000000580947 */ /* 0x000fea0003800000 */
[----:B-1----:R-:W1:Y:S01]  /*02b0*/  S2UR UR5, SR_CgaCtaId ;  /* 0x00000000000579c3 */ /* 0x002e620000008800 */
[----:B------:R-:W-:Y:S01]  /*02c0*/  UMOV UR4, 0x400 ;  /* 0x0000040000047882 */ /* 0x000fe20000000000 */
[----:B------:R-:W-:Y:S01]  /*02d0*/  UMOV UR6, 0x1 ;  /* 0x0000000100067882 */ /* 0x000fe20000000000 */
[----:B------:R-:W-:Y:S01]  /*02e0*/  UMOV UR7, 0x80 ;  /* 0x0000008000077882 */ /* 0x000fe20000000000 */
[----:B------:R-:W-:Y:S01]  /*02f0*/  ELECT P0, URZ, PT ;  /* 0x00000000003f782f */ /* 0x000fe20003800000 */
[----:B-1----:R-:W-:Y:S02]  /*0300*/  ULEA UR8, UR5, UR4, 0x18 ;  /* 0x0000000405087291 */ /* 0x002fe4000f8ec03f */
[----:B------:R-:W-:-:S04]  /*0310*/  UIADD3 UR4, -UR6, 0x100000, URZ ;  /* 0x0010000006047890 */ /* 0x000fc8000fffe13f */
[----:B------:R-:W-:Y:S02]  /*0320*/  USHF.L.U32 UR5, UR4, 0xb, URZ ;  /* 0x0000000b04057899 */ /* 0x000fe4000800063f */
[----:B------:R-:W-:Y:S02]  /*0330*/  USHF.L.U32 UR4, UR4, 0x1, URZ ;  /* 0x0000000104047899 */ /* 0x000fe4000800063f */
[----:B------:R-:W-:-:S04]  /*0340*/  UIADD3 UR6, -UR7, 0x100000, URZ ;  /* 0x0010000007067890 */ /* 0x000fc8000fffe13f */
[----:B------:R-:W-:Y:S02]  /*0350*/  USHF.L.U32 UR7, UR6, 0xb, URZ ;  /* 0x0000000b06077899 */ /* 0x000fe4000800063f */
[----:B------:R-:W-:Y:S01]  /*0360*/  USHF.L.U32 UR6, UR6, 0x1, URZ ;  /* 0x0000000106067899 */ /* 0x000fe2000800063f */
[----:B------:R-:W1:Y:S03]  /*0370*/  FENCE.VIEW.ASYNC.S ;  /* 0x00000000000073c6 */ /* 0x000e660000000000 */
[----:B-1----:R4:W1:Y:S08]  /*0380*/  SYNCS.EXCH.64 URZ, [UR8+0xc800], UR4 ;  /* 0x00c80004083f75b2 */ /* 0x0028700008000100 */
[----:B------:R4:W1:Y:S01]  /*0390*/  SYNCS.EXCH.64 URZ, [UR8+0xc820], UR6 ;  /* 0x00c82006083f75b2 */ /* 0x0008620008000100 */
[----:B------:R4:W1:Y:S01]  /*03a0*/  SYNCS.EXCH.64 URZ, [UR8+0xc808], UR4 ;  /* 0x00c80804083f75b2 */ /* 0x0008620008000100 */
[----:B------:R4:W1:Y:S01]  /*03b0*/  SYNCS.EXCH.64 URZ, [UR8+0xc828], UR6 ;  /* 0x00c82806083f75b2 */ /* 0x0008620008000100 */
[----:B------:R4:W1:Y:S01]  /*03c0*/  SYNCS.EXCH.64 URZ, [UR8+0xc810], UR4 ;  /* 0x00c81004083f75b2 */ /* 0x0008620008000100 */
[----:B------:R4:W1:Y:S01]  /*03d0*/  SYNCS.EXCH.64 URZ, [UR8+0xc830], UR6 ;  /* 0x00c83006083f75b2 */ /* 0x0008620008000100 */
[----:B------:R4:W1:Y:S01]  /*03e0*/  SYNCS.EXCH.64 URZ, [UR8+0xc818], UR4 ;  /* 0x00c81804083f75b2 */ /* 0x0008620008000100 */
[----:B------:R4:W1:Y:S02]  /*03f0*/  SYNCS.EXCH.64 URZ, [UR8+0xc838], UR6 ;  /* 0x00c83806083f75b2 */ /* 0x0008640008000100 */
[----:B----4-:R-:W-:Y:S01]  /*0400*/  NOP ;  /* 0x0000000000007918 */ /* 0x010fe20000000000 */
.L_x_3:
        /* <DEDUP_REMOVED lines=26> */
.L_x_4:
[----:B------:R-:W4:Y:S01]  /*05b0*/  S2UR UR43, SR_CTAID.X ;  /* 0x00000000002b79c3 */ /* 0x000f220000002500 */
[----:B------:R-:W5:Y:S01]  /*05c0*/  SHFL.IDX PT, R10, R10, RZ, 0x1f ;  /* 0x00001fff0a0a7589 */ /* 0x000f6200000e0000 */
[----:B-1----:R-:W-:Y:S01]  /*05d0*/  ULDC UR4, c[0x0][0x28c] ;  /* 0x0000a30000047ab9 */ /* 0x002fe20000000800 */
[----:B------:R-:W-:Y:S02]  /*05e0*/  ELECT P0, URZ, PT ;  /* 0x00000000003f782f */ /* 0x000fe40003800000 */
[----:B------:R-:W-:Y:S01]  /*05f0*/  SHF.R.S32.HI R3, RZ, 0x1f, R16 ;  /* 0x0000001fff037819 */ /* 0x000fe20000011410 */
[----:B------:R-:W-:Y:S01]  /*0600*/  UIADD3 UR4, UR4, 0x3f, URZ ;  /* 0x0000003f04047890 */ /* 0x000fe2000fffe03f */
[----:B------:R-:W-:Y:S01]  /*0610*/  NOP ;  /* 0x0000000000007918 */ /* 0x000fe20000000000 */
[----:B------:R-:W-:Y:S01]  /*0620*/  BSSY B0, `(.L_x_5) ;  /* 0x0000048000007945 */ /* 0x000fe20003800000 */
[----:B------:R-:W-:Y:S01]  /*0630*/  LEA.HI R3, R3, R16, RZ, 0x7 ;  /* 0x0000001003037211 */ /* 0x000fe200078f38ff */
[----:B------:R-:W-:Y:S01]  /*0640*/  USHF.R.S32.HI UR5, URZ, 0x1f, UR4 ;  /* 0x0000001f3f057899 */ /* 0x000fe20008011404 */
[----:B------:R-:W1:Y:S01]  /*0650*/  S2UR UR52, SR_CTAID.Y ;  /* 0x00000000003479c3 */ /* 0x000e620000002600 */
[----:B------:R-:W-:Y:S01]  /*0660*/  IMAD.MOV.U32 R9, RZ, RZ, RZ ;  /* 0x000000ffff097224 */ /* 0x000fe200078e00ff */
[----:B------:R-:W-:Y:S01]  /*0670*/  LOP3.LUT R3, R3, 0xffffff80, RZ, 0xc0, !PT ;  /* 0xffffff8003037812 */ /* 0x000fe200078ec0ff */
[----:B------:R-:W-:-:S04]  /*0680*/  ULEA.HI UR5, UR5, UR4, URZ, 0x6 ;  /* 0x0000000405057291 */ /* 0x000fc8000f8f303f */
[----:B------:R-:W-:Y:S01]  /*0690*/  USHF.R.S32.HI UR5, URZ, 0x6, UR5 ;  /* 0x000000063f057899 */ /* 0x000fe20008011405 */
[----:B------:R-:W1:Y:S01]  /*06a0*/  S2UR UR53, SR_CTAID.Z ;  /* 0x00000000003579c3 */ /* 0x000e620000002700 */
[----:B----4-:R-:W-:-:S07]  /*06b0*/  USHF.L.U32 UR43, UR43, 0x6, URZ ;  /* 0x000000062b2b7899 */ /* 0x010fce000800063f */
[----:B--23--:R-:W-:Y:S01]  /*06c0*/  BAR.SYNC.DEFER_BLOCKING 0x0 ;  /* 0x0000000000007b1d */ /* 0x00cfe20000010000 */
[----:B-----5:R-:W-:Y:S01]  /*06d0*/  ISETP.EQ.AND P1, PT, R10, RZ, P0 ;  /* 0x000000ff0a00720c */ /* 0x020fe20000722270 */
[----:B------:R-:W-:-:S04]  /*06e0*/  IMAD.U32 R0, RZ, RZ, UR43 ;  /* 0x0000002bff007e24 */ /* 0x000fc8000f8e00ff */
[----:B------:R-:W-:-:S05]  /*06f0*/  VIADD R0, R0, 0x7f ;  /* 0x0000007f00007836 */ /* 0x000fca0000000000 */
[----:B------:R-:W-:Y:S02]  /*0700*/  SHF.R.U32.HI R97, RZ, 0x6, R0 ;  /* 0x00000006ff617819 */ /* 0x000fe40000011600 */
[----:B------:R-:W-:Y:S02]  /*0710*/  IADD3 R0, R16, -R3, RZ ;  /* 0x8000000310007210 */ /* 0x000fe40007ffe0ff */
[----:B------:R-:W-:Y:S01]  /*0720*/  VIMNMX R2, R97, UR5, PT ;  /* 0x0000000561027c48 */ /* 0x000fe2000bfe0100 */
[----:B-1----:R-:W-:Y:S06]  /*0730*/  @!P1 BRA `(.L_x_6) ;  /* 0x0000000000d89947 */ /* 0x002fec0003800000 */
[----:B------:R-:W1:Y:S01]  /*0740*/  S2R R4, SR_CgaCtaId ;  /* 0x0000000000047919 */ /* 0x000e620000008800 */
[----:B------:R-:W-:Y:S01]  /*0750*/  MOV R3, 0x400 ;  /* 0x0000040000037802 */ /* 0x000fe20000000f00 */
[----:B------:R-:W-:Y:S01]  /*0760*/  IMAD.MOV.U32 R5, RZ, RZ, 0x1 ;  /* 0x00000001ff057424 */ /* 0x000fe200078e00ff */
[----:B------:R-:W-:Y:S02]  /*0770*/  ISETP.NE.AND P3, PT, R0, RZ, PT ;  /* 0x000000ff0000720c */ /* 0x000fe40003f65270 */
[----:B-1----:R-:W-:Y:S02]  /*0780*/  LEA R4, R4, R3, 0x18 ;  /* 0x0000000304047211 */ /* 0x002fe400078ec0ff */
[----:B------:R-:W-:-:S09]  /*0790*/  SHF.L.U32 R3, R5, 0x1f, RZ ;  /* 0x0000001f05037819 */ /* 0x000fd200000006ff */
.L_x_7:
[----:B-1----:R1:W2:Y:S02]  /*07a0*/  SYNCS.PHASECHK.TRANS64.TRYWAIT P2, [R4+URZ+0xc848], R3 ;  /* 0x00c84803040075a7 */ /* 0x0022a4000804017f */
[----:B--2---:R-:W-:Y:S05]  /*07b0*/  @!P2 NANOSLEEP.SYNCS 0x989680 ;  /* 0x009896800000a95d */ /* 0x004fea0003900000 */
[----:B------:R-:W2:Y:S02]  /*07c0*/  @!P2 SYNCS.PHASECHK.TRANS64 P2, [R4+URZ+0xc848], R3 ;  /* 0x00c848030400a5a7 */ /* 0x000ea4000804007f */
[----:B--2---:R-:W-:Y:S05]  /*07d0*/  @!P2 BRA `(.L_x_7) ;  /* 0xfffffffc00f0a947 */ /* 0x004fea000383ffff */
[----:B------:R-:W-:Y:S05]  /*07e0*/  @P3 BRA `(.L_x_8) ;  /* 0x0000000000143947 */ /* 0x000fea0003800000 */
[----:B------:R-:W-:Y:S01]  /*07f0*/  LOP3.LUT P2, RZ, R16, 0x1f, RZ, 0xc0, !PT ;  /* 0x0000001f10ff7812 */ /* 0x000fe2000784c0ff */
[----:B-1----:R-:W-:-:S04]  /*0800*/  IMAD.MOV.U32 R3, RZ, RZ, 0x2800 ;  /* 0x00002800ff037424 */ /* 0x002fc800078e00ff */
[----:B------:R2:W-:Y:S08]  /*0810*/  SYNCS.ARRIVE.TRANS64 RZ, [R4+URZ+0xc840], R3 ;  /* 0x00c8400304ff79a7 */ /* 0x0005f0000800003f */
[----:B------:R-:W-:Y:S05]  /*0820*/  @!P2 BRA `(.L_x_8) ;  /* 0x000000000004a947 */ /* 0x000fea0003800000 */
[----:B------:R-:W-:Y:S01]  /*0830*/  BPT.TRAP 0x1 ;  /* 0x000000040000795c */ /* 0x000fe20000300000 */
.L_x_8:
[----:B------:R-:W-:Y:S01]  /*0840*/  R2UR UR40, R4 ;  /* 0x00000000042872ca */ /* 0x000fe200000e0000 */
[----:B------:R-:W-:Y:S01]  /*0850*/  ULDC.64 UR4, c[0x0][0x198] ;  /* 0x0000660000047ab9 */ /* 0x000fe20000000a00 */
[----:B------:R-:W-:Y:S01]  /*0860*/  UMOV UR6, 0x0 ;  /* 0x0000000000067882 */ /* 0x000fe20000000000 */
[----:B------:R-:W-:Y:S01]  /*0870*/  UIADD3 UR4, UP0, UR4, 0xf0, URZ ;  /* 0x000000f004047890 */ /* 0x000fe2000ff1e03f */
[----:B------:R-:W-:Y:S01]  /*0880*/  UMOV UR7, 0x10000000 ;  /* 0x1000000000077882 */ /* 0x000fe20000000000 */
[----:B------:R-:W-:Y:S02]  /*0890*/  UMOV UR42, URZ ;  /* 0x0000003f002a7c82 */ /* 0x000fe40008000000 */
[----:B------:R-:W-:Y:S01]  /*08a0*/  UIADD3.X UR5, URZ, UR5, URZ, UP0, !UPT ;  /* 0x000000053f057290 */ /* 0x000fe200087fe43f */
[----:B------:R-:W-:Y:S01]  /*08b0*/  UMOV UR44, UR52 ;  /* 0x00000034002c7c82 */ /* 0x000fe20008000000 */
[----:B------:R-:W-:Y:S01]  /*08c0*/  UMOV UR45, UR53 ;  /* 0x00000035002d7c82 */ /* 0x000fe20008000000 */
[----:B------:R-:W-:Y:S01]  /*08d0*/  UMOV UR26, 0x10 ;  /* 0x00000010001a7882 */ /* 0x000fe20000000000 */
[----:B------:R-:W-:-:S02]  /*08e0*/  UMOV UR27, UR43 ;  /* 0x0000002b001b7c82 */ /* 0x000fc40008000000 */
[----:B------:R-:W-:Y:S02]  /*08f0*/  UIADD3 UR41, UR40, 0xc840, URZ ;  /* 0x0000c84028297890 */ /* 0x000fe4000fffe03f */
[----:B------:R-:W-:Y:S02]  /*0900*/  UIADD3 UR24, UR40, 0x800, URZ ;  /* 0x0000080028187890 */ /* 0x000fe4000fffe03f */
[----:B------:R-:W-:Y:S02]  /*0910*/  UIADD3 UR16, UR40, 0x1000, URZ ;  /* 0x0000100028107890 */ /* 0x000fe4000fffe03f */
[----:B------:R-:W-:Y:S02]  /*0920*/  UIADD3 UR8, UR40, 0x1800, URZ ;  /* 0x0000180028087890 */ /* 0x000fe4000fffe03f */
[----:B------:R-:W-:Y:S02]  /*0930*/  UIADD3 UR48, UR40, 0x2000, URZ ;  /* 0x0000200028307890 */ /* 0x000fe4000fffe03f */
[----:B------:R3:W-:Y:S01]  /*0940*/  UTMALDG.4D [UR40], [UR4], desc[UR6] ;  /* 0x00000628040075b4 */ /* 0x0007e20008019000 */
[----:B------:R-:W-:Y:S01]  /*0950*/  UMOV UR28, UR52 ;  /* 0x00000034001c7c82 */ /* 0x000fe20008000000 */
[----:B------:R-:W-:Y:S01]  /*0960*/  UMOV UR29, UR53 ;  /* 0x00000035001d7c82 */ /* 0x000fe20008000000 */
[----:B------:R-:W-:Y:S01]  /*0970*/  UMOV UR25, UR41 ;  /* 0x0000002900197c82 */ /* 0x000fe20008000000 */
[----:B------:R-:W-:Y:S01]  /*0980*/  UMOV UR18, 0x20 ;  /* 0x0000002000127882 */ /* 0x000fe20000000000 */
[----:B------:R-:W-:Y:S01]  /*0990*/  UMOV UR19, UR43 ;  /* 0x0000002b00137c82 */ /* 0x000fe20008000000 */
[----:B------:R-:W-:Y:S01]  /*09a0*/  UMOV UR20, UR52 ;  /* 0x0000003400147c82 */ /* 0x000fe20008000000 */
[----:B------:R-:W-:Y:S01]  /*09b0*/  UMOV UR21, UR53 ;  /* 0x0000003500157c82 */ /* 0x000fe20008000000 */
[----:B------:R-:W-:Y:S01]  /*09c0*/  UMOV UR17, UR41 ;  /* 0x0000002900117c82 */ /* 0x000fe20008000000 */
[----:B------:R-:W-:Y:S01]  /*09d0*/  UMOV UR10, 0x30 ;  /* 0x00000030000a7882 */ /* 0x000fe20000000000 */
[----:B------:R-:W-:Y:S01]  /*09e0*/  UMOV UR11, UR43 ;  /* 0x0000002b000b7c82 */ /* 0x000fe20008000000 */
[----:B------:R-:W-:Y:S01]  /*09f0*/  UMOV UR12, UR52 ;  /* 0x00000034000c7c82 */ /* 0x000fe20008000000 */
[----:B------:R3:W-:Y:S01]  /*0a00*/  UTMALDG.4D [UR24], [UR4], desc[UR6] ;  /* 0x00000618040075b4 */ /* 0x0007e20008019000 */
[----:B------:R-:W-:Y:S01]  /*0a10*/  UMOV UR13, UR53 ;  /* 0x00000035000d7c82 */ /* 0x000fe20008000000 */
[----:B------:R-:W-:Y:S01]  /*0a20*/  UMOV UR9, UR41 ;  /* 0x0000002900097c82 */ /* 0x000fe20008000000 */
[----:B------:R-:W-:Y:S01]  /*0a30*/  UMOV UR50, 0x40 ;  /* 0x0000004000327882 */ /* 0x000fe20000000000 */
[----:B------:R-:W-:Y:S01]  /*0a40*/  UMOV UR51, UR43 ;  /* 0x0000002b00337c82 */ /* 0x000fe20008000000 */
[----:B------:R-:W-:Y:S01]  /*0a50*/  UMOV UR49, UR41 ;  /* 0x0000002900317c82 */ /* 0x000fe20008000000 */
[----:B------:R3:W-:Y:S01]  /*0a60*/  UTMALDG.4D [UR16], [UR4], desc[UR6] ;  /* 0x00000610040075b4 */ /* 0x0007e20008019000 */
[----:B------:R3:W-:Y:S01]  /*0a70*/  UTMALDG.4D [UR8], [UR4], desc[UR6] ;  /* 0x00000608040075b4 */ /* 0x0007e20008019000 */
[----:B------:R3:W-:Y:S02]  /*0a80*/  UTMALDG.4D [UR48], [UR4], desc[UR6] ;  /* 0x00000630040075b4 */ /* 0x0007e40008019000 */
[----:B---3--:R-:W-:Y:S01]  /*0a90*/  NOP ;  /* 0x0000000000007918 */ /* 0x008fe20000000000 */
.L_x_6:
[----:B------:R-:W-:Y:S05]  /*0aa0*/  BSYNC B0 ;  /* 0x0000000000007941 */ /* 0x000fea0003800000 */
.L_x_5:
[----:B------:R-:W-:Y:S01]  /*0ab0*/  BSSY B0, `(.L_x_9) ;  /* 0x0000109000007945 */ /* 0x000fe20003800000 */
[----:B------:R-:W-:Y:S01]  /*0ac0*/  IMAD.SHL.U32 R8, R2, 0x2, RZ ;  /* 0x0000000202087824 */ /* 0x000fe200078e00ff */
[----:B------:R-:W-:Y:S01]  /*0ad0*/  MOV R7, 0x1 ;  /* 0x0000000100077802 */ /* 0x000fe20000000f00 */
[----:B------:R-:W-:Y:S02]  /*0ae0*/  IMAD.MOV.U32 R6, RZ, RZ, 0x1 ;  /* 0x00000001ff067424 */ /* 0x000fe400078e00ff */
[----:B------:R-:W-:Y:S01]  /*0af0*/  IMAD.MOV.U32 R5, RZ, RZ, RZ ;  /* 0x000000ffff057224 */ /* 0x000fe200078e00ff */
[----:B------:R-:W-:Y:S06]  /*0b00*/  @!P1 BRA `(.L_x_10) ;  /* 0x00000010000c9947 */ /* 0x000fec0003800000 */
[----:B------:R-:W-:Y:S01]  /*0b10*/  ISETP.GE.AND P1, PT, R2, 0x1, PT ;  /* 0x000000010200780c */ /* 0x000fe20003f26270 */
[----:B------:R-:W-:Y:S01]  /*0b20*/  IMAD.MOV.U32 R9, RZ, RZ, RZ ;  /* 0x000000ffff097224 */ /* 0x000fe200078e00ff */
[----:B------:R-:W-:Y:S02]  /*0b30*/  LOP3.LUT R11, R16, 0x1f, RZ, 0xc0, !PT ;  /* 0x0000001f100b7812 */ /* 0x000fe400078ec0ff */
[----:B------:R-:W-:-:S09]  /*0b40*/  MOV R5, RZ ;  /* 0x000000ff00057202 */ /* 0x000fd20000000f00 */
[----:B------:R-:W-:Y:S05]  /*0b50*/  @!P1 BRA `(.L_x_11) ;  /* 0x0000000400d89947 */ /* 0x000fea0003800000 */
[----:B-12---:R-:W1:Y:S01]  /*0b60*/  S2R R4, SR_CgaCtaId ;  /* 0x0000000000047919 */ /* 0x006e620000008800 */
[----:B------:R-:W-:Y:S01]  /*0b70*/  MOV R3, 0x400 ;  /* 0x0000040000037802 */ /* 0x000fe20000000f00 */
[----:B------:R-:W-:Y:S01]  /*0b80*/  IMAD.MOV.U32 R6, RZ, RZ, 0x1 ;  /* 0x00000001ff067424 */ /* 0x000fe200078e00ff */
[----:B------:R-:W-:Y:S01]  /*0b90*/  ISETP.NE.AND P2, PT, R0, RZ, PT ;  /* 0x000000ff0000720c */ /* 0x000fe20003f45270 */
[----:B------:R-:W-:Y:S01]  /*0ba0*/  IMAD.MOV.U32 R5, RZ, RZ, 0x1 ;  /* 0x00000001ff057424 */ /* 0x000fe200078e00ff */
[----:B-1----:R-:W-:Y:S02]  /*0bb0*/  LEA R3, R4, R3, 0x18 ;  /* 0x0000000304037211 */ /* 0x002fe400078ec0ff */
[----:B------:R-:W-:-:S09]  /*0bc0*/  SHF.L.U32 R4, R6, 0x1f, RZ ;  /* 0x0000001f06047819 */ /* 0x000fd200000006ff */
.L_x_12:
[----:B-1----:R1:W2:Y:S02]  /*0bd0*/  SYNCS.PHASECHK.TRANS64.TRYWAIT P1, [R3+URZ+0xc820], R4 ;  /* 0x00c82004030075a7 */ /* 0x0022a4000802017f */
[----:B--2---:R-:W-:Y:S05]  /*0be0*/  @!P1 NANOSLEEP.SYNCS 0x989680 ;  /* 0x009896800000995d */ /* 0x004fea0003900000 */
[----:B------:R-:W2:Y:S02]  /*0bf0*/  @!P1 SYNCS.PHASECHK.TRANS64 P1, [R3+URZ+0xc820], R4 ;  /* 0x00c82004030095a7 */ /* 0x000ea4000802007f */
[----:B--2---:R-:W-:Y:S05]  /*0c00*/  @!P1 BRA `(.L_x_12) ;  /* 0xfffffffc00f09947 */ /* 0x004fea000383ffff */
[----:B------:R-:W-:Y:S05]  /*0c10*/  @P2 BRA `(.L_x_13) ;  /* 0x0000000000142947 */ /* 0x000fea0003800000 */
[----:B------:R-:W-:Y:S01]  /*0c20*/  ISETP.NE.AND P1, PT, R11, RZ, PT ;  /* 0x000000ff0b00720c */ /* 0x000fe20003f25270 */
[----:B-1----:R-:W-:-:S04]  /*0c30*/  IMAD.MOV.U32 R4, RZ, RZ, 0x2800 ;  /* 0x00002800ff047424 */ /* 0x002fc800078e00ff */
[----:B------:R2:W-:Y:S08]  /*0c40*/  SYNCS.ARRIVE.TRANS64 RZ, [R3+URZ+0xc800], R4 ;  /* 0x00c8000403ff79a7 */ /* 0x0005f0000800003f */
[----:B------:R-:W-:Y:S05]  /*0c50*/  @!P1 BRA `(.L_x_13) ;  /* 0x0000000000049947 */ /* 0x000fea0003800000 */
[----:B------:R-:W-:Y:S01]  /*0c60*/  BPT.TRAP 0x1 ;  /* 0x000000040000795c */ /* 0x000fe20000300000 */
.L_x_13:
[----:B------:R-:W-:Y:S01]  /*0c70*/  R2UR UR8, R3 ;  /* 0x00000000030872ca */ /* 0x000fe200000e0000 */
[----:B------:R-:W-:Y:S01]  /*0c80*/  ULDC.64 UR4, c[0x0][0x198] ;  /* 0x0000660000047ab9 */ /* 0x000fe20000000a00 */
[----:B-12---:R-:W1:Y:S01]  /*0c90*/  S2R R4, SR_CgaCtaId ;  /* 0x0000000000047919 */ /* 0x006e620000008800 */
[----:B------:R-:W-:Y:S01]  /*0ca0*/  UIADD3 UR4, UP0, UR4, 0x1f0, URZ ;  /* 0x000001f004047890 */ /* 0x000fe2000ff1e03f */
[----:B------:R-:W-:Y:S01]  /*0cb0*/  MOV R3, 0x400 ;  /* 0x0000040000037802 */ /* 0x000fe20000000f00 */
[----:B------:R-:W-:Y:S01]  /*0cc0*/  UMOV UR35, URZ ;  /* 0x0000003f00237c82 */ /* 0x000fe20008000000 */
[----:B------:R-:W-:Y:S01]  /*0cd0*/  UMOV UR6, 0x0 ;  /* 0x0000000000067882 */ /* 0x000fe20000000000 */
[----:B------:R-:W-:Y:S01]  /*0ce0*/  UIADD3.X UR5, URZ, UR5, URZ, UP0, !UPT ;  /* 0x000000053f057290 */ /* 0x000fe200087fe43f */
[----:B------:R-:W-:Y:S01]  /*0cf0*/  MOV R6, 0x1 ;  /* 0x0000000100067802 */ /* 0x000fe20000000f00 */
[----:B------:R-:W-:Y:S01]  /*0d00*/  UMOV UR7, 0x10000000 ;  /* 0x1000000000077882 */ /* 0x000fe20000000000 */
[----:B------:R-:W-:Y:S01]  /*0d10*/  UMOV UR34, URZ ;  /* 0x0000003f00227c82 */ /* 0x000fe20008000000 */
[----:B------:R-:W-:Y:S01]  /*0d20*/  UMOV UR36, UR52 ;  /* 0x0000003400247c82 */ /* 0x000fe20008000000 */
[----:B------:R-:W-:Y:S01]  /*0d30*/  UMOV UR37, UR53 ;  /* 0x0000003500257c82 */ /* 0x000fe20008000000 */
[----:B------:R-:W-:Y:S01]  /*0d40*/  UIADD3 UR32, UR8, 0x2800, URZ ;  /* 0x0000280008207890 */ /* 0x000fe2000fffe03f */
[----:B------:R-:W-:Y:S01]  /*0d50*/  ISETP.NE.AND P2, PT, R0, RZ, PT ;  /* 0x000000ff0000720c */ /* 0x000fe20003f45270 */
[----:B------:R-:W-:Y:S01]  /*0d60*/  UIADD3 UR33, UR8, 0xc800, URZ ;  /* 0x0000c80008217890 */ /* 0x000fe2000fffe03f */
[----:B------:R-:W-:Y:S01]  /*0d70*/  IMAD.MOV.U32 R9, RZ, RZ, 0x1 ;  /* 0x00000001ff097424 */ /* 0x000fe200078e00ff */
[----:B------:R-:W-:Y:S01]  /*0d80*/  UIADD3 UR24, UR8, 0x3000, URZ ;  /* 0x0000300008187890 */ /* 0x000fe2000fffe03f */
[----:B------:R-:W-:Y:S01]  /*0d90*/  SHF.L.U32 R6, R6, 0x1f, RZ ;  /* 0x0000001f06067819 */ /* 0x000fe200000006ff */
[----:B------:R-:W-:-:S02]  /*0da0*/  UIADD3 UR48, UR8, 0x3800, URZ ;  /* 0x0000380008307890 */ /* 0x000fc4000fffe03f */
[----:B------:R-:W-:Y:S02]  /*0db0*/  UIADD3 UR16, UR8, 0x4000, URZ ;  /* 0x0000400008107890 */ /* 0x000fe4000fffe03f */
[----:B------:R-:W-:Y:S01]  /*0dc0*/  UIADD3 UR8, UR8, 0x4800, URZ ;  /* 0x0000480008087890 */ /* 0x000fe2000fffe03f */
[----:B------:R2:W-:Y:S01]  /*0dd0*/  UTMALDG.4D [UR32], [UR4], desc[UR6] ;  /* 0x00000620040075b4 */ /* 0x0005e20008019000 */
        /* <DEDUP_REMOVED lines=17> */
[----:B------:R-:W-:Y:S01]  /*0ef0*/  UMOV UR11, UR35 ;  /* 0x00000023000b7c82 */ /* 0x000fe20008000000 */
[----:B------:R-:W-:Y:S01]  /*0f00*/  UMOV UR9, UR33 ;  /* 0x0000002100097c82 */ /* 0x000fe20008000000 */
[----:B------:R2:W-:Y:S01]  /*0f10*/  UTMALDG.4D [UR48], [UR4], desc[UR6] ;  /* 0x00000630040075b4 */ /* 0x0005e20008019000 */
[----:B-1----:R-:W-:-:S05]  /*0f20*/  LEA R4, R4, R3, 0x18 ;  /* 0x0000000304047211 */ /* 0x002fca00078ec0ff */
[----:B------:R-:W-:Y:S01]  /*0f30*/  IMAD R3, R5, 0x8, R4 ;  /* 0x0000000805037824 */ /* 0x000fe200078e0204 */
[----:B------:R2:W-:Y:S01]  /*0f40*/  UTMALDG.4D [UR16], [UR4], desc[UR6] ;  /* 0x00000610040075b4 */ /* 0x0005e20008019000 */
[----:B------:R2:W-:Y:S02]  /*0f50*/  UTMALDG.4D [UR8], [UR4], desc[UR6] ;  /* 0x00000608040075b4 */ /* 0x0005e40008019000 */
[----:B--2---:R-:W-:-:S03]  /*0f60*/  NOP ;  /* 0x0000000000007918 */ /* 0x004fc60000000000 */
.L_x_14:
        /* <DEDUP_REMOVED lines=10> */
.L_x_15:
[----:B------:R-:W-:Y:S01]  /*1010*/  IMAD R4, R5, 0x2800, R4 ;  /* 0x0000280005047824 */ /* 0x000fe200078e0204 */
[----:B------:R-:W-:Y:S01]  /*1020*/  R2UR UR33, R3 ;  /* 0x00000000032172ca */ /* 0x000fe200000e0000 */
[----:B------:R-:W-:Y:S01]  /*1030*/  ULDC.64 UR4, c[0x0][0x198] ;  /* 0x0000660000047ab9 */ /* 0x000fe20000000a00 */
[----:B------:R-:W-:Y:S01]  /*1040*/  UMOV UR35, URZ ;  /* 0x0000003f00237c82 */ /* 0x000fe20008000000 */
[----:B------:R-:W-:Y:S01]  /*1050*/  UIADD3 UR4, UP0, UR4, 0x2f0, URZ ;  /* 0x000002f004047890 */ /* 0x000fe2000ff1e03f */
[----:B------:R-:W-:Y:S01]  /*1060*/  R2UR UR8, R4 ;  /* 0x00000000040872ca */ /* 0x000fe200000e0000 */
[----:B------:R-:W-:Y:S01]  /*1070*/  UMOV UR6, 0x0 ;  /* 0x0000000000067882 */ /* 0x000fe20000000000 */
[----:B------:R-:W-:Y:S01]  /*1080*/  UMOV UR7, 0x10000000 ;  /* 0x1000000000077882 */ /* 0x000fe20000000000 */
[----:B------:R-:W-:Y:S01]  /*1090*/  UIADD3.X UR5, URZ, UR5, URZ, UP0, !UPT ;  /* 0x000000053f057290 */ /* 0x000fe200087fe43f */
[----:B------:R-:W-:Y:S01]  /*10a0*/  IADD3 R5, R5, 0x1, RZ ;  /* 0x0000000105057810 */ /* 0x000fe20007ffe0ff */
[----:B------:R-:W-:Y:S01]  /*10b0*/  UMOV UR34, URZ ;  /* 0x0000003f00227c82 */ /* 0x000fe20008000000 */
[----:B------:R-:W-:Y:S01]  /*10c0*/  UMOV UR36, UR52 ;  /* 0x0000003400247c82 */ /* 0x000fe20008000000 */
[----:B------:R-:W-:Y:S01]  /*10d0*/  UMOV UR37, UR53 ;  /* 0x0000003500257c82 */ /* 0x000fe20008000000 */
[----:B------:R-:W-:Y:S01]  /*10e0*/  UMOV UR26, 0x10 ;  /* 0x00000010001a7882 */ /* 0x000fe20000000000 */
[----:B------:R-:W-:Y:S01]  /*10f0*/  UIADD3 UR33, UR33, 0xc800, URZ ;  /* 0x0000c80021217890 */ /* 0x000fe2000fffe03f */
[----:B------:R-:W-:Y:S01]  /*1100*/  UMOV UR28, UR52 ;  /* 0x00000034001c7c82 */ /* 0x000fe20008000000 */
[----:B------:R-:W-:-:S02]  /*1110*/  UMOV UR29, UR53 ;  /* 0x00000035001d7c82 */ /* 0x000fc40008000000 */
[----:B------:R-:W-:Y:S02]  /*1120*/  UIADD3 UR32, UR8, 0x2800, URZ ;  /* 0x0000280008207890 */ /* 0x000fe4000fffe03f */
[----:B------:R-:W-:Y:S02]  /*1130*/  UIADD3 UR24, UR8, 0x3000, URZ ;  /* 0x0000300008187890 */ /* 0x000fe4000fffe03f */
[----:B------:R-:W-:Y:S02]  /*1140*/  UIADD3 UR48, UR8, 0x3800, URZ ;  /* 0x0000380008307890 */ /* 0x000fe4000fffe03f */
[----:B------:R-:W-:Y:S02]  /*1150*/  UIADD3 UR16, UR8, 0x4000, URZ ;  /* 0x0000400008107890 */ /* 0x000fe4000fffe03f */
[----:B------:R-:W-:Y:S01]  /*1160*/  UIADD3 UR8, UR8, 0x4800, URZ ;  /* 0x0000480008087890 */ /* 0x000fe2000fffe03f */
[----:B------:R3:W-:Y:S01]  /*1170*/  UTMALDG.4D [UR32], [UR4], desc[UR6] ;  /* 0x00000620040075b4 */ /* 0x0007e20008019000 */
        /* <DEDUP_REMOVED lines=17> */
[----:B------:R3:W-:Y:S01]  /*1290*/  UTMALDG.4D [UR16], [UR4], desc[UR6] ;  /* 0x00000610040075b4 */ /* 0x0007e20008019000 */
[----:B------:R3:W-:Y:S02]  /*12a0*/  UTMALDG.4D [UR8], [UR4], desc[UR6] ;  /* 0x00000608040075b4 */ /* 0x0007e40008019000 */
[----:B---3--:R-:W-:Y:S01]  /*12b0*/  NOP ;  /* 0x0000000000007918 */ /* 0x008fe20000000000 */
.L_x_11:
[----:B------:R-:W-:Y:S01]  /*12c0*/  ISETP.GE.AND P1, PT, R2, 0x2, PT ;  /* 0x000000020200780c */ /* 0x000fe20003f26270 */
[----:B-12---:R-:W-:-:S12]  /*12d0*/  IMAD.MOV.U32 R6, RZ, RZ, 0x1 ;  /* 0x00000001ff067424 */ /* 0x006fd800078e00ff */
[----:B------:R-:W-:Y:S05]  /*12e0*/  @!P1 BRA `(.L_x_16) ;  /* 0x0000000800089947 */ /* 0x000fea0003800000 */
[----:B------:R-:W1:Y:S01]  /*12f0*/  S2R R4, SR_CgaCtaId ;  /* 0x0000000000047919 */ /* 0x000e620000008800 */
[----:B------:R-:W-:Y:S01]  /*1300*/  MOV R3, 0x400 ;  /* 0x0000040000037802 */ /* 0x000fe20000000f00 */
[----:B------:R-:W-:Y:S01]  /*1310*/  IMAD.MOV.U32 R6, RZ, RZ, 0x1 ;  /* 0x00000001ff067424 */ /* 0x000fe200078e00ff */
[----:B------:R-:W-:-:S04]  /*1320*/  ISETP.NE.AND P2, PT, R0, RZ, PT ;  /* 0x000000ff0000720c */ /* 0x000fc80003f45270 */
[----:B------:R-:W-:Y:S02]  /*1330*/  SHF.L.U32 R6, R6, 0x1f, RZ ;  /* 0x0000001f06067819 */ /* 0x000fe400000006ff */
[----:B-1----:R-:W-:-:S05]  /*1340*/  LEA R4, R4, R3, 0x18 ;  /* 0x0000000304047211 */ /* 0x002fca00078ec0ff */
[----:B------:R-:W-:-:S07]  /*1350*/  IMAD R3, R5, 0x8, R4 ;  /* 0x0000000805037824 */ /* 0x000fce00078e0204 */
.L_x_17:
[----:B-1----:R1:W2:Y:S02]  /*1360*/  SYNCS.PHASECHK.TRANS64.TRYWAIT P1, [R3+URZ+0xc820], R6 ;  /* 0x00c82006030075a7 */ /* 0x0022a4000802017f */
[----:B--2---:R-:W-:Y:S05]  /*1370*/  @!P1 NANOSLEEP.SYNCS 0x989680 ;  /* 0x009896800000995d */ /* 0x004fea0003900000 */
[----:B------:R-:W2:Y:S02]  /*1380*/  @!P1 SYNCS.PHASECHK.TRANS64 P1, [R3+URZ+0xc820], R6 ;  /* 0x00c82006030095a7 */ /* 0x000ea4000802007f */
[----:B--2---:R-:W-:Y:S05]  /*1390*/  @!P1 BRA `(.L_x_17) ;  /* 0xfffffffc00f09947 */ /* 0x004fea000383ffff */
[----:B------:R-:W-:Y:S05]  /*13a0*/  @P2 BRA `(.L_x_18) ;  /* 0x0000000000142947 */ /* 0x000fea0003800000 */
[----:B------:R-:W-:Y:S02]  /*13b0*/  ISETP.NE.AND P1, PT, R11, RZ, PT ;  /* 0x000000ff0b00720c */ /* 0x000fe40003f25270 */
[----:B-1----:R-:W-:-:S04]  /*13c0*/  MOV R6, 0x2800 ;  /* 0x0000280000067802 */ /* 0x002fc80000000f00 */
[----:B------:R2:W-:Y:S07]  /*13d0*/  SYNCS.ARRIVE.TRANS64 RZ, [R3+URZ+0xc800], R6 ;  /* 0x00c8000603ff79a7 */ /* 0x0005ee000800003f */
[----:B------:R-:W-:Y:S05]  /*13e0*/  @!P1 BRA `(.L_x_18) ;  /* 0x0000000000049947 */ /* 0x000fea0003800000 */
[----:B------:R-:W-:Y:S01]  /*13f0*/  BPT.TRAP 0x1 ;  /* 0x000000040000795c */ /* 0x000fe20000300000 */
.L_x_18:
[----:B------:R-:W-:Y:S01]  /*1400*/  IMAD R4, R5, 0x2800, R4 ;  /* 0x0000280005047824 */ /* 0x000fe200078e0204 */
[----:B------:R-:W-:Y:S01]  /*1410*/  R2UR UR33, R3 ;  /* 0x00000000032172ca */ /* 0x000fe200000e0000 */
[----:B------:R-:W-:Y:S01]  /*1420*/  ULDC.64 UR4, c[0x0][0x198] ;  /* 0x0000660000047ab9 */ /* 0x000fe20000000a00 */
[----:B------:R-:W-:Y:S01]  /*1430*/  R2UR UR35, R9 ;  /* 0x00000000092372ca */ /* 0x000fe200000e0000 */
[----:B------:R-:W-:Y:S01]  /*1440*/  UIADD3 UR4, UP0, UR4, 0x1f0, URZ ;  /* 0x000001f004047890 */ /* 0x000fe2000ff1e03f */
[----:B------:R-:W-:Y:S01]  /*1450*/  R2UR UR8, R4 ;  /* 0x00000000040872ca */ /* 0x000fe200000e0000 */
[----:B------:R-:W-:Y:S01]  /*1460*/  UMOV UR6, 0x0 ;  /* 0x0000000000067882 */ /* 0x000fe20000000000 */
[----:B------:R-:W3:Y:S01]  /*1470*/  S2R R4, SR_CgaCtaId ;  /* 0x0000000000047919 */ /* 0x000ee20000008800 */
[----:B------:R-:W-:Y:S01]  /*1480*/  UIADD3.X UR5, URZ, UR5, URZ, UP0, !UPT ;  /* 0x000000053f057290 */ /* 0x000fe200087fe43f */
[----:B------:R-:W-:Y:S01]  /*1490*/  VIADD R5, R5, 0x1 ;  /* 0x0000000105057836 */ /* 0x000fe20000000000 */
[----:B------:R-:W-:Y:S01]  /*14a0*/  UMOV UR7, 0x10000000 ;  /* 0x1000000000077882 */ /* 0x000fe20000000000 */
[----:B------:R-:W-:Y:S01]  /*14b0*/  UMOV UR34, URZ ;  /* 0x0000003f00227c82 */ /* 0x000fe20008000000 */
[----:B------:R-:W-:Y:S01]  /*14c0*/  UMOV UR36, UR52 ;  /* 0x0000003400247c82 */ /* 0x000fe20008000000 */
[----:B------:R-:W-:Y:S01]  /*14d0*/  UMOV UR37, UR53 ;  /* 0x0000003500257c82 */ /* 0x000fe20008000000 */
[----:B------:R-:W-:Y:S01]  /*14e0*/  UIADD3 UR33, UR33, 0xc800, URZ ;  /* 0x0000c80021217890 */ /* 0x000fe2000fffe03f */
[----:B-12---:R-:W-:Y:S01]  /*14f0*/  MOV R3, 0x400 ;  /* 0x0000040000037802 */ /* 0x006fe20000000f00 */
[----:B------:R-:W-:Y:S01]  /*1500*/  USHF.L.U32 UR35, UR35, 0x6, URZ ;  /* 0x0000000623237899 */ /* 0x000fe2000800063f */
[C---:B------:R-:W-:Y:S01]  /*1510*/  ISETP.NE.AND P2, PT, R5.reuse, 0x4, PT ;  /* 0x000000040500780c */ /* 0x040fe20003f45270 */
[----:B------:R-:W-:Y:S01]  /*1520*/  UIADD3 UR32, UR8, 0x2800, URZ ;  /* 0x0000280008207890 */ /* 0x000fe2000fffe03f */
[C---:B------:R-:W-:Y:S01]  /*1530*/  ISETP.NE.AND P1, PT, R5.reuse, 0x4, PT ;  /* 0x000000040500780c */ /* 0x040fe20003f25270 */
[----:B------:R-:W-:Y:S01]  /*1540*/  UIADD3 UR24, UR8, 0x3000, URZ ;  /* 0x0000300008187890 */ /* 0x000fe2000fffe03f */
[----:B------:R-:W-:Y:S01]  /*1550*/  SEL R5, R5, RZ, P2 ;  /* 0x000000ff05057207 */ /* 0x000fe20001000000 */
[----:B------:R-:W-:Y:S01]  /*1560*/  UIADD3 UR48, UR8, 0x3800, URZ ;  /* 0x0000380008307890 */ /* 0x000fe2000fffe03f */
[----:B------:R-:W-:Y:S01]  /*1570*/  SEL R6, RZ, 0x1, !P1 ;  /* 0x00000001ff067807 */ /* 0x000fe20004800000 */
[----:B------:R-:W-:Y:S01]  /*1580*/  UIADD3 UR16, UR8, 0x4000, URZ ;  /* 0x0000400008107890 */ /* 0x000fe2000fffe03f */
[----:B------:R-:W-:Y:S01]  /*1590*/  ISETP.NE.AND P3, PT, R0, RZ, PT ;  /* 0x000000ff0000720c */ /* 0x000fe20003f65270 */
        /* <DEDUP_REMOVED lines=22> */
[----:B---3--:R-:W-:-:S02]  /*1700*/  LEA R4, R4, R3, 0x18 ;  /* 0x0000000304047211 */ /* 0x008fc400078ec0ff */
[----:B------:R-:W-:-:S03]  /*1710*/  SHF.L.U32 R3, R6, 0x1f, RZ ;  /* 0x0000001f06037819 */ /* 0x000fc600000006ff */
[----:B------:R-:W-:Y:S01]  /*1720*/  IMAD R8, R5, 0x8, R4 ;  /* 0x0000000805087824 */ /* 0x000fe200078e0204 */
[----:B------:R1:W-:Y:S01]  /*1730*/  UTMALDG.4D [UR16], [UR4], desc[UR6] ;  /* 0x00000610040075b4 */ /* 0x0003e20008019000 */
[----:B------:R1:W-:Y:S02]  /*1740*/  UTMALDG.4D [UR8], [UR4], desc[UR6] ;  /* 0x00000608040075b4 */ /* 0x0003e40008019000 */
[----:B-1----:R-:W-:-:S03]  /*1750*/  NOP ;  /* 0x0000000000007918 */ /* 0x002fc60000000000 */
.L_x_19:
        /* <DEDUP_REMOVED lines=10> */
.L_x_20:
[----:B------:R-:W-:Y:S01]  /*1800*/  IMAD R4, R5, 0x2800, R4 ;  /* 0x0000280005047824 */ /* 0x000fe200078e0204 */
[----:B------:R-:W-:Y:S01]  /*1810*/  R2UR UR33, R8 ;  /* 0x00000000082172ca */ /* 0x000fe200000e0000 */
[----:B------:R-:W-:Y:S01]  /*1820*/  ULDC.64 UR4, c[0x0][0x198] ;  /* 0x0000660000047ab9 */ /* 0x000fe20000000a00 */
[----:B------:R-:W-:Y:S01]  /*1830*/  R2UR UR35, R9 ;  /* 0x00000000092372ca */ /* 0x000fe200000e0000 */
        /* <DEDUP_REMOVED lines=11> */
[----:B------:R-:W-:Y:S01]  /*18f0*/  ISETP.NE.AND P1, PT, R5, 0x4, PT ;  /* 0x000000040500780c */ /* 0x000fe20003f25270 */
[----:B------:R-:W-:Y:S01]  /*1900*/  USHF.L.U32 UR35, UR35, 0x6, URZ ;  /* 0x0000000623237899 */ /* 0x000fe2000800063f */
[----:B------:R-:W-:Y:S01]  /*1910*/  VIADD R9, R9, 0x1 ;  /* 0x0000000109097836 */ /* 0x000fe20000000000 */
[----:B------:R-:W-:Y:S01]  /*1920*/  UIADD3 UR32, UR8, 0x2800, URZ ;  /* 0x0000280008207890 */ /* 0x000fe2000fffe03f */
[----:B-12---:R-:W-:Y:S01]  /*1930*/  SEL R3, RZ, 0x1, P1 ;  /* 0x00000001ff037807 */ /* 0x006fe20000800000 */
[----:B------:R-:W-:Y:S01]  /*1940*/  UIADD3 UR24, UR8, 0x3000, URZ ;  /* 0x0000300008187890 */ /* 0x000fe2000fffe03f */
[----:B------:R-:W-:Y:S01]  /*1950*/  SEL R5, R5, RZ, P1 ;  /* 0x000000ff05057207 */ /* 0x000fe20000800000 */
[----:B------:R-:W-:Y:S01]  /*1960*/  UIADD3 UR48, UR8, 0x3800, URZ ;  /* 0x0000380008307890 */ /* 0x000fe2000fffe03f */
[----:B------:R-:W-:Y:S01]  /*1970*/  LOP3.LUT R6, R6, R3, RZ, 0x3c, !PT ;  /* 0x0000000306067212 */ /* 0x000fe200078e3cff */
[----:B------:R-:W-:-:S02]  /*1980*/  UIADD3 UR16, UR8, 0x4000, URZ ;  /* 0x0000400008107890 */ /* 0x000fc4000fffe03f */
[----:B------:R-:W-:Y:S01]  /*1990*/  UIADD3 UR8, UR8, 0x4800, URZ ;  /* 0x0000480008087890 */ /* 0x000fe2000fffe03f */
[----:B------:R1:W-:Y:S01]  /*19a0*/  UTMALDG.4D [UR32], [UR4], desc[UR6] ;  /* 0x00000620040075b4 */ /* 0x0003e20008019000 */
        /* <DEDUP_REMOVED lines=21> */
[----:B-1----:R-:W-:Y:S01]  /*1b00*/  NOP ;  /* 0x0000000000007918 */ /* 0x002fe20000000000 */
.L_x_16:
[----:B------:R-:W-:-:S05]  /*1b10*/  IMAD.SHL.U32 R8, R2, 0x2, RZ ;  /* 0x0000000202087824 */ /* 0x000fca00078e00ff */
[----:B------:R-:W-:-:S04]  /*1b20*/  LOP3.LUT R8, R8, 0xfffffffe, RZ, 0x3c, !PT ;  /* 0xfffffffe08087812 */ /* 0x000fc800078e3cff */
[----:B------:R-:W-:-:S07]  /*1b30*/  IADD3 R8, -R8, -0x6, RZ ;  /* 0xfffffffa08087810 */ /* 0x000fce0007ffe1ff */
.L_x_10:
[----:B------:R-:W-:Y:S05]  /*1b40*/  BSYNC B0 ;  /* 0x0000000000007941 */ /* 0x000fea0003800000 */
.L_x_9:
[----:B------:R-:W3:Y:S01]  /*1b50*/  S2R R11, SR_CgaCtaId ;  /* 0x00000000000b7919 */ /* 0x000ee20000008800 */
[----:B------:R-:W-:Y:S01]  /*1b60*/  MOV R2, 0x400 ;  /* 0x0000040000027802 */ /* 0x000fe20000000f00 */
[----:B-12---:R-:W-:Y:S01]  /*1b70*/  IMAD.MOV.U32 R4, RZ, RZ, RZ ;  /* 0x000000ffff047224 */ /* 0x006fe200078e00ff */
[----:B------:R-:W-:Y:S02]  /*1b80*/  SHF.L.U32 R3, RZ, 0x1f, RZ ;  /* 0x0000001fff037819 */ /* 0x000fe400000006ff */
[----:B---3--:R-:W-:-:S07]  /*1b90*/  LEA R2, R11, R2, 0x18 ;  /* 0x000000020b027211 */ /* 0x008fce00078ec0ff */
.L_x_21:
[----:B-1----:R1:W2:Y:S02]  /*1ba0*/  SYNCS.PHASECHK.TRANS64.TRYWAIT P1, [R2+URZ+0xc840], R3 ;  /* 0x00c84003020075a7 */ /* 0x0022a4000802017f */
[----:B--2---:R-:W-:Y:S05]  /*1bb0*/  @!P1 NANOSLEEP.SYNCS 0x989680 ;  /* 0x009896800000995d */ /* 0x004fea0003900000 */
[----:B------:R-:W2:Y:S02]  /*1bc0*/  @!P1 SYNCS.PHASECHK.TRANS64 P1, [R2+URZ+0xc840], R3 ;  /* 0x00c84003020095a7 */ /* 0x000ea4000802007f */
[----:B--2---:R-:W-:Y:S05]  /*1bd0*/  @!P1 BRA `(.L_x_21) ;  /* 0xfffffffc00f09947 */ /* 0x004fea000383ffff */
[----:B------:R-:W2:Y:S01]  /*1be0*/  LDC R11, c[0x0][0x28c] ;  /* 0x0000a300ff0b7b82 */ /* 0x000ea20000000800 */
[----:B-1----:R-:W-:Y:S02]  /*1bf0*/  SHF.R.S32.HI R3, RZ, 0x1f, R0 ;  /* 0x0000001fff037819 */ /* 0x002fe40000011400 */
[----:B------:R-:W-:Y:S02]  /*1c00*/  SHF.L.U32 R15, RZ, 0x1f, RZ ;  /* 0x0000001fff0f7819 */ /* 0x000fe400000006ff */
[----:B--2---:R-:W-:Y:S02]  /*1c10*/  IADD3 R12, R11, 0x3f, RZ ;  /* 0x0000003f0b0c7810 */ /* 0x004fe40007ffe0ff */
[----:B------:R-:W-:Y:S02]  /*1c20*/  LEA.HI R11, R3, R0, RZ, 0x5 ;  /* 0x00000000030b7211 */ /* 0x000fe400078f28ff */
[----:B------:R-:W-:Y:S02]  /*1c30*/  SHF.R.S32.HI R13, RZ, 0x1f, R12 ;  /* 0x0000001fff0d7819 */ /* 0x000fe4000001140c */
[----:B------:R-:W-:-:S02]  /*1c40*/  SHF.R.S32.HI R11, RZ, 0x5, R11 ;  /* 0x00000005ff0b7819 */ /* 0x000fc4000001140b */
[----:B------:R-:W-:Y:S02]  /*1c50*/  LEA.HI R13, R13, R12, RZ, 0x6 ;  /* 0x0000000c0d0d7211 */ /* 0x000fe400078f30ff */
[----:B------:R-:W-:Y:S02]  /*1c60*/  LEA R11, R11, UR43, 0x4 ;  /* 0x0000002b0b0b7c11 */ /* 0x000fe4000f8e20ff */
[----:B------:R-:W-:-:S07]  /*1c70*/  SHF.R.S32.HI R18, RZ, 0x6, R13 ;  /* 0x00000006ff127819 */ /* 0x000fce000001140d */
.L_x_22:
[----:B-1----:R1:W2:Y:S02]  /*1c80*/  SYNCS.PHASECHK.TRANS64.TRYWAIT P1, [R2+URZ+0xc800], R15 ;  /* 0x00c8000f020075a7 */ /* 0x0022a4000802017f */
[----:B--2---:R-:W-:Y:S05]  /*1c90*/  @!P1 NANOSLEEP.SYNCS 0x989680 ;  /* 0x009896800000995d */ /* 0x004fea0003900000 */
[----:B------:R-:W2:Y:S02]  /*1ca0*/  @!P1 SYNCS.PHASECHK.TRANS64 P1, [R2+URZ+0xc800], R15 ;  /* 0x00c8000f020095a7 */ /* 0x000ea4000802007f */
[----:B--2---:R-:W-:Y:S05]  /*1cb0*/  @!P1 BRA `(.L_x_22) ;  /* 0xfffffffc00f09947 */ /* 0x004fea000383ffff */
[----:B------:R-:W-:Y:S01]  /*1cc0*/  LEA.HI R3, R3, R0, RZ, 0x2 ;  /* 0x0000000003037211 */ /* 0x000fe200078f10ff */
[----:B------:R-:W-:Y:S05]  /*1cd0*/  WARPSYNC.ALL ;  /* 0x0000000000007948 */ /* 0x000fea0003800000 */
[--C-:B------:R-:W-:Y:S02]  /*1ce0*/  SHF.R.S32.HI R12, RZ, 0x2, R3.reuse ;  /* 0x00000002ff0c7819 */ /* 0x100fe40000011403 */
[----:B------:R-:W-:Y:S02]  /*1cf0*/  SHF.R.S32.HI R13, RZ, 0x1f, R3 ;  /* 0x0000001fff0d7819 */ /* 0x000fe40000011403 */
[----:B------:R-:W-:-:S02]  /*1d00*/  LOP3.LUT R3, R3, 0x7ffffffc, RZ, 0xc0, !PT ;  /* 0x7ffffffc03037812 */ /* 0x000fc400078ec0ff */
[----:B------:R-:W-:Y:S02]  /*1d10*/  LEA.HI R13, R13, R12, RZ, 0x3 ;  /* 0x0000000c0d0d7211 */ /* 0x000fe400078f18ff */
[----:B------:R-:W-:Y:S01]  /*1d20*/  VIMNMX R97, R18, R97, PT ;  /* 0x0000006112617248 */ /* 0x000fe20003fe0100 */
[----:B------:R-:W-:Y:S01]  /*1d30*/  IMAD.IADD R14, R0, 0x1, -R3 ;  /* 0x00000001000e7824 */ /* 0x000fe200078e0a03 */
[----:B------:R-:W-:-:S03]  /*1d40*/  LOP3.LUT R3, R13, 0xfffffff8, RZ, 0xc0, !PT ;  /* 0xfffffff80d037812 */ /* 0x000fc600078ec0ff */
[----:B------:R-:W-:Y:S01]  /*1d50*/  IMAD.SHL.U32 R14, R14, 0x2, RZ ;  /* 0x000000020e0e7824 */ /* 0x000fe200078e00ff */
[----:B------:R-:W-:Y:S02]  /*1d60*/  IADD3 R3, R11, R12, -R3 ;  /* 0x0000000c0b037210 */ /* 0x000fe40007ffe803 */
[C---:B------:R-:W-:Y:S01]  /*1d70*/  R2UR UR14, R2.reuse ;  /* 0x00000000020e72ca */ /* 0x040fe200000e0000 */
[----:B------:R-:W-:Y:S01]  /*1d80*/  WARPGROUP.ARRIVE ;  /* 0x00000000000079c5 */ /* 0x000fe20000000000 */
[----:B------:R-:W-:Y:S01]  /*1d90*/  R2UR UR4, R2 ;  /* 0x00000000020472ca */ /* 0x000fe200000e0000 */
[----:B------:R-:W-:Y:S01]  /*1da0*/  UMOV UR7, 0xc0000010 ;  /* 0xc000001000077882 */ /* 0x000fe20000000000 */
[----:B------:R-:W-:Y:S01]  /*1db0*/  UMOV UR11, 0xc0000010 ;  /* 0xc0000010000b7882 */ /* 0x000fe20000000000 */
[----:B------:R-:W-:Y:S01]  /*1dc0*/  UMOV UR5, UR7 ;  /* 0x0000000700057c82 */ /* 0x000fe20008000000 */
[----:B------:R-:W-:Y:S01]  /*1dd0*/  MOV R23, UR7 ;  /* 0x0000000700177c02 */ /* 0x000fe20008000f00 */
[----:B------:R-:W-:Y:S01]  /*1de0*/  UMOV UR57, 0xc0000010 ;  /* 0xc000001000397882 */ /* 0x000fe20000000000 */
[----:B------:R-:W-:Y:S01]  /*1df0*/  UMOV UR59, 0xc0000010 ;  /* 0xc0000010003b7882 */ /* 0x000fe20000000000 */
[----:B------:R-:W-:Y:S01]  /*1e00*/  UMOV UR45, 0xc0000010 ;  /* 0xc0000010002d7882 */ /* 0x000fe20000000000 */
[----:B------:R-:W-:Y:S01]  /*1e10*/  UMOV UR47, 0xc0000010 ;  /* 0xc0000010002f7882 */ /* 0x000fe20000000000 */
[C---:B------:R-:W-:Y:S01]  /*1e20*/  VIADD R12, R14.reuse, 0x8 ;  /* 0x000000080e0c7836 */ /* 0x040fe20000000000 */
[C---:B------:R-:W-:Y:S01]  /*1e30*/  IADD3 R18, R14.reuse, 0x9, RZ ;  /* 0x000000090e127810 */ /* 0x040fe20007ffe0ff */
[----:B------:R-:W-:Y:S01]  /*1e40*/  UIADD3 UR14, UR14, 0x2800, URZ ;  /* 0x000028000e0e7890 */ /* 0x000fe2000fffe03f */
[C---:B------:R-:W-:Y:S01]  /*1e50*/  ISETP.GE.AND P3, PT, R3.reuse, R14, PT ;  /* 0x0000000e0300720c */ /* 0x040fe20003f66270 */
[----:B------:R-:W-:Y:S01]  /*1e60*/  USHF.R.U32.HI UR4, URZ, 0x4, UR4 ;  /* 0x000000043f047899 */ /* 0x000fe20008011604 */
[C---:B------:R-:W-:Y:S01]  /*1e70*/  ISETP.GE.AND P6, PT, R3.reuse, R12, PT ;  /* 0x0000000c0300720c */ /* 0x040fe20003fc6270 */
[----:B------:R-:W-:Y:S01]  /*1e80*/  USHF.R.U32.HI UR14, URZ, 0x4, UR14 ;  /* 0x000000043f0e7899 */ /* 0x000fe2000801160e */
[C---:B------:R-:W-:Y:S01]  /*1e90*/  ISETP.GE.AND P5, PT, R3.reuse, R18, PT ;  /* 0x000000120300720c */ /* 0x040fe20003fa6270 */
[----:B------:R-:W-:Y:S01]  /*1ea0*/  ULOP3.LUT UR4, UR4, 0x3fff, URZ, 0xc0, !UPT ;  /* 0x00003fff04047892 */ /* 0x000fe2000f8ec03f */
[C---:B------:R-:W-:Y:S01]  /*1eb0*/  ISETP.GT.AND P1, PT, R3.reuse, R14, PT ;  /* 0x0000000e0300720c */ /* 0x040fe20003f24270 */
[----:B------:R-:W-:Y:S01]  /*1ec0*/  ULOP3.LUT UR14, UR14, 0x3fff, URZ, 0xc0, !UPT ;  /* 0x00003fff0e0e7892 */ /* 0x000fe2000f8ec03f */
[C---:B------:R-:W-:Y:S01]  /*1ed0*/  VIADD R12, R14.reuse, 0x18 ;  /* 0x000000180e0c7836 */ /* 0x040fe20000000000 */
[----:B------:R-:W-:Y:S01]  /*1ee0*/  ULOP3.LUT UR8, UR4, 0x10000, URZ, 0xfc, !UPT ;  /* 0x0001000004087892 */ /* 0x000fe2000f8efc3f */
[C---:B------:R-:W-:Y:S01]  /*1ef0*/  IADD3 R18, R14.reuse, 0x19, RZ ;  /* 0x000000190e127810 */ /* 0x040fe20007ffe0ff */
[----:B------:R-:W-:Y:S01]  /*1f00*/  ULOP3.LUT UR15, UR14, 0x10000, URZ, 0xfc, !UPT ;  /* 0x000100000e0f7892 */ /* 0x000fe2000f8efc3f */
[C---:B------:R-:W-:Y:S01]  /*1f10*/  VIADD R56, R14.reuse, 0x10 ;  /* 0x000000100e387836 */ /* 0x040fe20000000000 */
[----:B------:R-:W-:Y:S01]  /*1f20*/  UIADD3 UR56, UR8, 0x100, URZ ;  /* 0x0000010008387890 */ /* 0x000fe2000fffe03f */
[----:B------:R-:W-:Y:S01]  /*1f30*/  VIADD R58, R14, 0x11 ;  /* 0x000000110e3a7836 */ /* 0x000fe20000000000 */
[----:B------:R-:W-:Y:S01]  /*1f40*/  UIADD3 UR58, UR15, 0x100, URZ ;  /* 0x000001000f3a7890 */ /* 0x000fe2000fffe03f */
[----:B------:R-:W-:Y:S01]  /*1f50*/  P2R R17, PR, RZ, 0x1 ;  /* 0x00000001ff117803 */ /* 0x000fe20000000000 */
[----:B------:R-:W-:Y:S01]  /*1f60*/  UMOV UR6, UR8 ;  /* 0x0000000800067c82 */ /* 0x000fe20008000000 */
[----:B------:R-:W-:Y:S01]  /*1f70*/  UIADD3 UR44, UR8, 0x180, URZ ;  /* 0x00000180082c7890 */ /* 0x000fe2000fffe03f */
[----:B------:R-:W-:Y:S01]  /*1f80*/  IMAD.U32 R22, RZ, RZ, UR6 ;  /* 0x00000006ff167e24 */ /* 0x000fe2000f8e00ff */
[----:B------:R-:W-:Y:S01]  /*1f90*/  UMOV UR4, UR6 ;  /* 0x0000000600047c82 */ /* 0x000fe20008000000 */
[----:B------:R-:W-:Y:S01]  /*1fa0*/  UMOV UR6, UR15 ;  /* 0x0000000f00067c82 */ /* 0x000fe20008000000 */
[----:B------:R-:W-:Y:S01]  /*1fb0*/  UIADD3 UR46, UR15, 0x180, URZ ;  /* 0x000001800f2e7890 */ /* 0x000fe2000fffe03f */
[----:B------:R-:W-:Y:S01]  /*1fc0*/  HGMMA.64x64x16.F32.BF16 R24, gdesc[UR4], RZ, !UPT, gsb0 ;  /* 0x00e00000041879f0 */ /* 0x000fe2000c0018ff */
[----:B------:R-:W-:Y:S01]  /*1fd0*/  UIADD3 UR4, UR8, 0x80, URZ ;  /* 0x0000008008047890 */ /* 0x000fe2000fffe03f */
[C---:B------:R-:W-:Y:S01]  /*1fe0*/  ISETP.GE.AND P2, PT, R3.reuse, R56, PT ;  /* 0x000000380300720c */ /* 0x040fe20003f46270 */
[----:B------:R-:W-:Y:S01]  /*1ff0*/  UIADD3 UR6, UR15, 0x80, URZ ;  /* 0x000000800f067890 */ /* 0x000fe2000fffe03f */
[----:B------:R-:W-:Y:S01]  /*2000*/  ISETP.GE.AND P4, PT, R3, R58, PT ;  /* 0x0000003a0300720c */ /* 0x000fe20003f86270 */
[----:B------:R-:W-:Y:S01]  /*2010*/  UMOV UR5, UR11 ;  /* 0x0000000b00057c82 */ /* 0x000fe20008000000 */
[----:B------:R-:W-:Y:S01]  /*2020*/  UMOV UR7, 0xc0000010 ;  /* 0xc000001000077882 */ /* 0x000fe20000000000 */
[----:B------:R-:W-:Y:S01]  /*2030*/  IMAD.U32 R21, RZ, RZ, UR11 ;  /* 0x0000000bff157e24 */ /* 0x000fe2000f8e00ff */
[----:B------:R-:W-:-:S02]  /*2040*/  UMOV UR10, UR4 ;  /* 0x00000004000a7c82 */ /* 0x000fc40008000000 */
[----:B------:R-:W-:Y:S01]  /*2050*/  UMOV UR4, UR10 ;  /* 0x0000000a00047c82 */ /* 0x000fe20008000000 */
[----:B------:R-:W-:Y:S01]  /*2060*/  IMAD.U32 R20, RZ, RZ, UR10 ;  /* 0x0000000aff147e24 */ /* 0x000fe2000f8e00ff */
[----:B------:R-:W-:Y:S02]  /*2070*/  WARPGROUP.DEPBAR.LE gsb0, 0x0 ;  /* 0x00008000000079c5 */ /* 0x000fe40000010000 */
[----:B------:R-:W-:-:S06]  /*2080*/  WARPGROUP.ARRIVE ;  /* 0x00000000000079c5 */ /* 0x000fcc0000000000 */
[----:B------:R-:W-:Y:S01]  /*2090*/  HGMMA.64x64x16.F32.BF16 R24, gdesc[UR4], R24, gsb0 ;  /* 0x00e00000041879f0 */ /* 0x000fe20008001818 */
[----:B------:R-:W-:Y:S02]  /*20a0*/  UIADD3 UR4, UR8, 0x200, URZ ;  /* 0x0000020008047890 */ /* 0x000fe4000fffe03f */
[----:B------:R-:W-:Y:S01]  /*20b0*/  UIADD3 UR6, UR15, 0x200, URZ ;  /* 0x000002000f067890 */ /* 0x000fe2000fffe03f */
[----:B------:R-:W-:Y:S01]  /*20c0*/  UMOV UR5, 0xc0000010 ;  /* 0xc000001000057882 */ /* 0x000fe20000000000 */
[----:B------:R-:W-:Y:S01]  /*20d0*/  UMOV UR7, 0xc0000010 ;  /* 0xc000001000077882 */ /* 0x000fe20000000000 */
[----:B------:R-:W-:Y:S02]  /*20e0*/  WARPGROUP.DEPBAR.LE gsb0, 0x0 ;  /* 0x00008000000079c5 */ /* 0x000fe40000010000 */
[----:B------:R-:W-:-:S06]  /*20f0*/  WARPGROUP.ARRIVE ;  /* 0x00000000000079c5 */ /* 0x000fcc0000000000 */
[----:B------:R-:W-:Y:S03]  /*2100*/  HGMMA.64x64x16.F32.BF16 R24, gdesc[UR56], R24, gsb0 ;  /* 0x00e00000381879f0 */ /* 0x000fe60008001818 */
[----:B------:R-:W-:Y:S02]  /*2110*/  WARPGROUP.DEPBAR.LE gsb0, 0x0 ;  /* 0x00008000000079c5 */ /* 0x000fe40000010000 */
[----:B------:R-:W-:-:S06]  /*2120*/  WARPGROUP.ARRIVE ;  /* 0x00000000000079c5 */ /* 0x000fcc0000000000 */
[----:B------:R-:W-:Y:S03]  /*2130*/  HGMMA.64x64x16.F32.BF16 R24, gdesc[UR44], R24, gsb0 ;  /* 0x00e000002c1879f0 */ /* 0x000fe60008001818 */
[----:B------:R-:W-:Y:S02]  /*2140*/  WARPGROUP.DEPBAR.LE gsb0, 0x0 ;  /* 0x00008000000079c5 */ /* 0x000fe40000010000 */
[----:B------:R-:W-:-:S06]  /*2150*/  WARPGROUP.ARRIVE ;  /* 0x00000000000079c5 */ /* 0x000fcc0000000000 */
[----:B------:R-:W-:Y:S01]  /*2160*/  HGMMA.64x64x16.F32.BF16 R24, gdesc[UR4], R24, gsb0 ;  /* 0x00e00000041879f0 */ /* 0x000fe20008001818 */
[----:B------:R-:W-:Y:S02]  /*2170*/  ULDC UR6, c[0x0][0x604] ;  /* 0x0001810000067ab9 */ /* 0x000fe40000000800 */
[----:B------:R-:W-:Y:S02]  /*2180*/  WARPGROUP.DEPBAR.LE gsb0, 0x0 ;  /* 0x00008000000079c5 */ /* 0x000fe40000010000 */
[----:B------:R-:W-:Y:S02]  /*2190*/  FSEL R24, R24, -INF , P3 ;  /* 0xff80000018187808 */ /* 0x000fe40001800000 */
[----:B------:R-:W-:Y:S02]  /*21a0*/  FSEL R25, R25, -INF , P1 ;  /* 0xff80000019197808 */ /* 0x000fe40000800000 */
[----:B------:R-:W-:Y:S02]  /*21b0*/  FSEL R31, R31, -INF , P1 ;  /* 0xff8000001f1f7808 */ /* 0x000fe40000800000 */
[----:B------:R-:W-:-:S02]  /*21c0*/  FSEL R30, R30, -INF , P3 ;  /* 0xff8000001e1e7808 */ /* 0x000fc40001800000 */
[C---:B------:R-:W-:Y:S01]  /*21d0*/  ISETP.GE.AND P1, PT, R3.reuse, R18, PT ;  /* 0x000000120300720c */ /* 0x040fe20003f26270 */
[C---:B------:R-:W-:Y:S01]  /*21e0*/  VIADD R18, R14.reuse, 0x21 ;  /* 0x000000210e127836 */ /* 0x040fe20000000000 */
[----:B------:R-:W-:Y:S01]  /*21f0*/  ISETP.GE.AND P3, PT, R3, R12, PT ;  /* 0x0000000c0300720c */ /* 0x000fe20003f66270 */
[----:B------:R-:W-:Y:S01]  /*2200*/  VIADD R12, R14, 0x20 ;  /* 0x000000200e0c7836 */ /* 0x000fe20000000000 */
[----:B------:R-:W-:Y:S02]  /*2210*/  FSEL R28, R28, -INF , P6 ;  /* 0xff8000001c1c7808 */ /* 0x000fe40003000000 */
[----:B------:R-:W-:Y:S02]  /*2220*/  FMNMX R11, R24, R25, !PT ;  /* 0x00000019180b7209 */ /* 0x000fe40007800000 */
[----:B------:R-:W-:Y:S02]  /*2230*/  FSEL R29, R29, -INF , P5 ;  /* 0xff8000001d1d7808 */ /* 0x000fe40002800000 */
[----:B------:R-:W-:-:S02]  /*2240*/  FSEL R35, R35, -INF , P5 ;  /* 0xff80000023237808 */ /* 0x000fc40002800000 */
[----:B------:R-:W-:Y:S02]  /*2250*/  FSEL R34, R34, -INF , P6 ;  /* 0xff80000022227808 */ /* 0x000fe40003000000 */
[C---:B------:R-:W-:Y:S02]  /*2260*/  ISETP.GE.AND P5, PT, R3.reuse, R18, PT ;  /* 0x000000120300720c */ /* 0x040fe40003fa6270 */
[----:B------:R-:W-:Y:S01]  /*2270*/  ISETP.GE.AND P6, PT, R3, R12, PT ;  /* 0x0000000c0300720c */ /* 0x000fe20003fc6270 */
[----:B------:R-:W-:Y:S01]  /*2280*/  VIADD R12, R14, 0x28 ;  /* 0x000000280e0c7836 */ /* 0x000fe20000000000 */
[----:B------:R-:W-:Y:S02]  /*2290*/  FMNMX R18, R28, R11, !PT ;  /* 0x0000000b1c127209 */ /* 0x000fe40007800000 */
[----:B------:R-:W-:Y:S02]  /*22a0*/  FSEL R32, R32, -INF , P2 ;  /* 0xff80000020207808 */ /* 0x000fe40001000000 */
[----:B------:R-:W-:-:S02]  /*22b0*/  FMNMX R11, R29, R18, !PT ;  /* 0x000000121d0b7209 */ /* 0x000fc40007800000 */
[----:B------:R-:W-:Y:S02]  /*22c0*/  FSEL R38, R38, -INF , P2 ;  /* 0xff80000026267808 */ /* 0x000fe40001000000 */
[----:B------:R-:W-:Y:S02]  /*22d0*/  ISETP.GE.AND P2, PT, R3, R12, PT ;  /* 0x0000000c0300720c */ /* 0x000fe40003f46270 */
[----:B------:R-:W-:Y:S02]  /*22e0*/  IADD3 R12, R14, 0x29, RZ ;  /* 0x000000290e0c7810 */ /* 0x000fe40007ffe0ff */
[----:B------:R-:W-:Y:S02]  /*22f0*/  FSEL R33, R33, -INF , P4 ;  /* 0xff80000021217808 */ /* 0x000fe40002000000 */
[----:B------:R-:W-:Y:S02]  /*2300*/  FMNMX R18, R32, R11, !PT ;  /* 0x0000000b20127209 */ /* 0x000fe40007800000 */
[----:B------:R-:W-:-:S02]  /*2310*/  FSEL R39, R39, -INF , P4 ;  /* 0xff80000027277808 */ /* 0x000fc40002000000 */
[----:B------:R-:W-:Y:S01]  /*2320*/  ISETP.GE.AND P4, PT, R3, R12, PT ;  /* 0x0000000c0300720c */ /* 0x000fe20003f86270 */
[----:B------:R-:W-:Y:S01]  /*2330*/  VIADD R12, R14, 0x38 ;  /* 0x000000380e0c7836 */ /* 0x000fe20000000000 */
[----:B------:R-:W-:Y:S02]  /*2340*/  FSEL R36, R36, -INF , P3 ;  /* 0xff80000024247808 */ /* 0x000fe40001800000 */
[----:B------:R-:W-:Y:S02]  /*2350*/  FMNMX R11, R33, R18, !PT ;  /* 0x00000012210b7209 */ /* 0x000fe40007800000 */
[----:B------:R-:W-:Y:S02]  /*2360*/  FSEL R42, R42, -INF , P3 ;  /* 0xff8000002a2a7808 */ /* 0x000fe40001800000 */
[----:B------:R-:W-:Y:S02]  /*2370*/  FSEL R37, R37, -INF , P1 ;  /* 0xff80000025257808 */ /* 0x000fe40000800000 */
[----:B------:R-:W-:-:S02]  /*2380*/  FMNMX R18, R36, R11, !PT ;  /* 0x0000000b24127209 */ /* 0x000fc40007800000 */
[----:B------:R-:W-:Y:S01]  /*2390*/  ISETP.GE.AND P3, PT, R3, R12, PT ;  /* 0x0000000c0300720c */ /* 0x000fe20003f66270 */
[----:B------:R-:W-:Y:S01]  /*23a0*/  VIADD R12, R14, 0x39 ;  /* 0x000000390e0c7836 */ /* 0x000fe20000000000 */
[----:B------:R-:W-:Y:S02]  /*23b0*/  FSEL R40, R40, -INF , P6 ;  /* 0xff80000028287808 */ /* 0x000fe40003000000 */
[----:B------:R-:W-:Y:S02]  /*23c0*/  FMNMX R13, R37, R18, !PT ;  /* 0x00000012250d7209 */ /* 0x000fe40007800000 */
[----:B------:R-:W-:Y:S02]  /*23d0*/  FSEL R43, R43, -INF , P1 ;  /* 0xff8000002b2b7808 */ /* 0x000fe40000800000 */
[C---:B------:R-:W-:Y:S02]  /*23e0*/  IADD3 R11, R3.reuse, 0x8, RZ ;  /* 0x00000008030b7810 */ /* 0x040fe40007ffe0ff */
[----:B------:R-:W-:Y:S01]  /*23f0*/  ISETP.GE.AND P1, PT, R3, R12, PT ;  /* 0x0000000c0300720c */ /* 0x000fe20003f26270 */
[----:B------:R-:W-:Y:S01]  /*2400*/  VIADD R12, R14, 0x30 ;  /* 0x000000300e0c7836 */ /* 0x000fe20000000000 */
[----:B------:R-:W-:-:S02]  /*2410*/  FSEL R41, R41, -INF , P5 ;  /* 0xff80000029297808 */ /* 0x000fc40002800000 */
[----:B------:R-:W-:Y:S02]  /*2420*/  FMNMX R18, R40, R13, !PT ;  /* 0x0000000d28127209 */ /* 0x000fe40007800000 */
[----:B------:R-:W-:Y:S02]  /*2430*/  FSEL R52, R52, -INF , P3 ;  /* 0xff80000034347808 */ /* 0x000fe40001800000 */
[----:B------:R-:W-:Y:S02]  /*2440*/  ISETP.GE.AND P3, PT, R11, R14, PT ;  /* 0x0000000e0b00720c */ /* 0x000fe40003f66270 */
[----:B------:R-:W-:Y:S02]  /*2450*/  FSEL R53, R53, -INF , P1 ;  /* 0xff80000035357808 */ /* 0x000fe40000800000 */
[----:B------:R-:W-:Y:S02]  /*2460*/  FSEL R44, R44, -INF , P2 ;  /* 0xff8000002c2c7808 */ /* 0x000fe40001000000 */
[----:B------:R-:W-:Y:S01]  /*2470*/  FMNMX R13, R41, R18, !PT ;  /* 0x00000012290d7209 */ /* 0x000fe20007800000 */
[----:B------:R-:W-:Y:S01]  /*2480*/  VIADD R18, R14, 0x31 ;  /* 0x000000310e127836 */ /* 0x000fe20000000000 */
[----:B------:R-:W-:-:S02]  /*2490*/  ISETP.GE.AND P1, PT, R3, R12, PT ;  /* 0x0000000c0300720c */ /* 0x000fc40003f26270 */
[----:B------:R-:W-:Y:S02]  /*24a0*/  FSEL R12, R26, -INF , P3 ;  /* 0xff8000001a0c7808 */ /* 0x000fe40001800000 */
[----:B------:R-:W-:Y:S02]  /*24b0*/  ISETP.GT.AND P3, PT, R11, R14, PT ;  /* 0x0000000e0b00720c */ /* 0x000fe40003f64270 */
[----:B------:R-:W-:Y:S02]  /*24c0*/  FSEL R45, R45, -INF , P4 ;  /* 0xff8000002d2d7808 */ /* 0x000fe40002000000 */
[----:B------:R-:W-:Y:S02]  /*24d0*/  FMNMX R26, R44, R13, !PT ;  /* 0x0000000d2c1a7209 */ /* 0x000fe40007800000 */
[----:B------:R-:W-:Y:S02]  /*24e0*/  FSEL R13, R27, -INF , P3 ;  /* 0xff8000001b0d7808 */ /* 0x000fe40001800000 */
[----:B------:R-:W-:-:S02]  /*24f0*/  ISETP.GE.AND P3, PT, R3, R18, PT ;  /* 0x000000120300720c */ /* 0x000fc40003f66270 */
[----:B------:R-:W-:Y:S02]  /*2500*/  FSEL R48, R48, -INF , P1 ;  /* 0xff80000030307808 */ /* 0x000fe40000800000 */
[----:B-1----:R-:W-:Y:S02]  /*2510*/  FMNMX R15, R45, R26, !PT ;  /* 0x0000001a2d0f7209 */ /* 0x002fe40007800000 */
[----:B------:R-:W-:Y:S02]  /*2520*/  FSEL R49, R49, -INF , P3 ;  /* 0xff80000031317808 */ /* 0x000fe40001800000 */
[----:B------:R-:W-:Y:S02]  /*2530*/  FMNMX R18, R48, R15, !PT ;  /* 0x0000000f30127209 */ /* 0x000fe40007800000 */
[----:B------:R-:W-:Y:S02]  /*2540*/  FSEL R46, R46, -INF , P6 ;  /* 0xff8000002e2e7808 */ /* 0x000fe40003000000 */
[----:B------:R-:W-:-:S02]  /*2550*/  FMNMX R15, R49, R18, !PT ;  /* 0x00000012310f7209 */ /* 0x000fc40007800000 */
[----:B------:R-:W-:Y:S02]  /*2560*/  FSEL R47, R47, -INF , P5 ;  /* 0xff8000002f2f7808 */ /* 0x000fe40002800000 */
[----:B------:R-:W-:Y:S02]  /*2570*/  FMNMX R18, R52, R15, !PT ;  /* 0x0000000f34127209 */ /* 0x000fe40007800000 */
[----:B------:R-:W-:Y:S02]  /*2580*/  FSEL R50, R50, -INF , P2 ;  /* 0xff80000032327808 */ /* 0x000fe40001000000 */
[----:B------:R-:W-:Y:S02]  /*2590*/  FMNMX R19, R53, R18, !PT ;  /* 0x0000001235137209 */ /* 0x000fe40007800000 */
[----:B------:R-:W-:Y:S02]  /*25a0*/  FSEL R51, R51, -INF , P4 ;  /* 0xff80000033337808 */ /* 0x000fe40002000000 */
[----:B------:R-:W-:Y:S01]  /*25b0*/  FSEL R54, R54, -INF , P1 ;  /* 0xff80000036367808 */ /* 0x000fe20000800000 */
[----:B------:R-:W1:Y:S01]  /*25c0*/  SHFL.BFLY PT, R18, R19, 0x1, 0x1f ;  /* 0x0c201f0013127f89 */ /* 0x000e6200000e0000 */
[----:B------:R-:W-:-:S02]  /*25d0*/  FSEL R55, R55, -INF , P3 ;  /* 0xff80000037377808 */ /* 0x000fc40001800000 */
[----:B-1----:R-:W-:-:S05]  /*25e0*/  FMNMX R26, R19, R18, !PT ;  /* 0x00000012131a7209 */ /* 0x002fca0007800000 */
[----:B------:R-:W1:Y:S02]  /*25f0*/  SHFL.BFLY PT, R15, R26, 0x2, 0x1f ;  /* 0x0c401f001a0f7f89 */ /* 0x000e6400000e0000 */
[----:B-1----:R-:W-:-:S04]  /*2600*/  FMNMX R15, R26, R15, !PT ;  /* 0x0000000f1a0f7209 */ /* 0x002fc80007800000 */
[----:B------:R-:W-:-:S04]  /*2610*/  FSETP.NEU.AND P0, PT, R15, -INF , PT ;  /* 0xff8000000f00780b */ /* 0x000fc80003f0d000 */
[----:B------:R-:W-:Y:S02]  /*2620*/  FSEL R27, R15, RZ, P0 ;  /* 0x000000ff0f1b7208 */ /* 0x000fe40000000000 */
[----:B------:R-:W-:Y:S02]  /*2630*/  ISETP.NE.AND P0, PT, R17, RZ, PT ;  /* 0x000000ff1100720c */ /* 0x000fe40003f05270 */
[----:B------:R-:W-:Y:S01]  /*2640*/  FMNMX R17, R12, R13, !PT ;  /* 0x0000000d0c117209 */ /* 0x000fe20007800000 */
[----:B------:R-:W-:-:S03]  /*2650*/  FMUL R56, R27, UR6 ;  /* 0x000000061b387c20 */ /* 0x000fc60008400000 */
[----:B------:R-:W-:Y:S01]  /*2660*/  FMNMX R18, R30, R17, !PT ;  /* 0x000000111e127209 */ /* 0x000fe20007800000 */
[--C-:B------:R-:W-:Y:S01]  /*2670*/  FFMA R24, R24, UR6, -R56.reuse ;  /* 0x0000000618187c23 */ /* 0x100fe20008000838 */
[--C-:B------:R-:W-:Y:S01]  /*2680*/  FFMA R19, R25, UR6, -R56.reuse ;  /* 0x0000000619137c23 */ /* 0x100fe20008000838 */
[--C-:B------:R-:W-:Y:S01]  /*2690*/  FFMA R26, R28, UR6, -R56.reuse ;  /* 0x000000061c1a7c23 */ /* 0x100fe20008000838 */
[----:B------:R-:W-:Y:S01]  /*26a0*/  FMNMX R17, R31, R18, !PT ;  /* 0x000000121f117209 */ /* 0x000fe20007800000 */
[--C-:B------:R-:W-:Y:S01]  /*26b0*/  FFMA R36, R36, UR6, -R56.reuse ;  /* 0x0000000624247c23 */ /* 0x100fe20008000838 */
[----:B------:R-:W-:Y:S01]  /*26c0*/  FSETP.GEU.AND P5, PT, R24, -126, PT ;  /* 0xc2fc00001800780b */ /* 0x000fe20003fae000 */
        /* <DEDUP_REMOVED lines=12> */
[----:B------:R-:W-:Y:S01]  /*2790*/  @!P5 FMUL R24, R24, 0.5 ;  /* 0x3f0000001818d820 */ /* 0x000fe20000400000 */
[----:B------:R-:W-:Y:S01]  /*27a0*/  FMNMX R17, R39, R18, !PT ;  /* 0x0000001227117209 */ /* 0x000fe20007800000 */
[--C-:B------:R-:W-:Y:S01]  /*27b0*/  FFMA R37, R44, UR6, -R56.reuse ;  /* 0x000000062c257c23 */ /* 0x100fe20008000838 */
[----:B------:R-:W-:Y:S01]  /*27c0*/  FSETP.GEU.AND P3, PT, R28, -126, PT ;  /* 0xc2fc00001c00780b */ /* 0x000fe20003f6e000 */
[----:B------:R-:W-:Y:S01]  /*27d0*/  @!P2 FMUL R19, R19, 0.5 ;  /* 0x3f0000001313a820 */ /* 0x000fe20000400000 */
[----:B------:R-:W-:Y:S01]  /*27e0*/  FMNMX R18, R42, R17, !PT ;  /* 0x000000112a127209 */ /* 0x000fe20007800000 */
[----:B------:R-:W1:Y:S01]  /*27f0*/  MUFU.EX2 R24, R24 ;  /* 0x0000001800187308 */ /* 0x000e620000000800 */
[----:B------:R-:W-:Y:S01]  /*2800*/  FSETP.GEU.AND P1, PT, R27, -126, PT ;  /* 0xc2fc00001b00780b */ /* 0x000fe20003f2e000 */
[----:B------:R-:W-:Y:S01]  /*2810*/  @!P6 FMUL R26, R26, 0.5 ;  /* 0x3f0000001a1ae820 */ /* 0x000fe20000400000 */
[----:B------:R-:W-:Y:S01]  /*2820*/  FMNMX R17, R43, R18, !PT ;  /* 0x000000122b117209 */ /* 0x000fe20007800000 */
[--C-:B------:R-:W-:Y:S01]  /*2830*/  FFMA R45, R45, UR6, -R56.reuse ;  /* 0x000000062d2d7c23 */ /* 0x100fe20008000838 */
[--C-:B------:R-:W-:Y:S01]  /*2840*/  FFMA R49, R49, UR6, -R56.reuse ;  /* 0x0000000631317c23 */ /* 0x100fe20008000838 */
[----:B------:R-:W-:Y:S01]  /*2850*/  @!P4 FMUL R25, R25, 0.5 ;  /* 0x3f0000001919c820 */ /* 0x000fe20000400000 */
[----:B------:R-:W-:Y:S01]  /*2860*/  FMNMX R18, R46, R17, !PT ;  /* 0x000000112e127209 */ /* 0x000fe20007800000 */
[----:B------:R-:W2:Y:S01]  /*2870*/  MUFU.EX2 R19, R19 ;  /* 0x0000001300137308 */ /* 0x000ea20000000800 */
[--C-:B------:R-:W-:Y:S01]  /*2880*/  FFMA R48, R48, UR6, -R56.reuse ;  /* 0x0000000630307c23 */ /* 0x100fe20008000838 */
[----:B------:R-:W-:Y:S01]  /*2890*/  @!P3 FMUL R28, R28, 0.5 ;  /* 0x3f0000001c1cb820 */ /* 0x000fe20000400000 */
[----:B------:R-:W-:Y:S01]  /*28a0*/  FMNMX R17, R47, R18, !PT ;  /* 0x000000122f117209 */ /* 0x000fe20007800000 */
[--C-:B------:R-:W-:Y:S01]  /*28b0*/  FFMA R52, R52, UR6, -R56.reuse ;  /* 0x0000000634347c23 */ /* 0x100fe20008000838 */
[----:B------:R-:W-:Y:S01]  /*28c0*/  FFMA R53, R53, UR6, -R56 ;  /* 0x0000000635357c23 */ /* 0x000fe20008000838 */
[----:B------:R-:W-:Y:S01]  /*28d0*/  @!P1 FMUL R27, R27, 0.5 ;  /* 0x3f0000001b1b9820 */ /* 0x000fe20000400000 */
[----:B------:R-:W-:Y:S01]  /*28e0*/  FMNMX R18, R50, R17, !PT ;  /* 0x0000001132127209 */ /* 0x000fe20007800000 */
[----:B------:R-:W3:Y:S01]  /*28f0*/  MUFU.EX2 R26, R26 ;  /* 0x0000001a001a7308 */ /* 0x000ee20000000800 */
[----:B-1----:R-:W-:Y:S01]  /*2900*/  @!P5 FMUL R24, R24, R24 ;  /* 0x000000181818d220 */ /* 0x002fe20000400000 */
[----:B------:R-:W-:-:S02]  /*2910*/  FSETP.GEU.AND P5, PT, R36, -126, PT ;  /* 0xc2fc00002400780b */ /* 0x000fc40003fae000 */
[----:B------:R-:W-:-:S04]  /*2920*/  FMNMX R17, R51, R18, !PT ;  /* 0x0000001233117209 */ /* 0x000fc80007800000 */
[----:B------:R-:W-:Y:S01]  /*2930*/  FMNMX R18, R54, R17, !PT ;  /* 0x0000001136127209 */ /* 0x000fe20007800000 */
[----:B--2---:R-:W-:Y:S01]  /*2940*/  @!P2 FMUL R19, R19, R19 ;  /* 0x000000131313a220 */ /* 0x004fe20000400000 */
[----:B------:R-:W-:Y:S01]  /*2950*/  FSETP.GEU.AND P2, PT, R29, -126, PT ;  /* 0xc2fc00001d00780b */ /* 0x000fe20003f4e000 */
[----:B------:R-:W1:Y:S01]  /*2960*/  MUFU.EX2 R25, R25 ;  /* 0x0000001900197308 */ /* 0x000e620000000800 */
[----:B------:R-:W-:-:S03]  /*2970*/  FMNMX R18, R55, R18, !PT ;  /* 0x0000001237127209 */ /* 0x000fc60007800000 */
[----:B------:R-:W-:Y:S02]  /*2980*/  @!P5 FMUL R36, R36, 0.5 ;  /* 0x3f0000002424d820 */ /* 0x000fe40000400000 */
[----:B------:R-:W2:Y:S01]  /*2990*/  SHFL.BFLY PT, R17, R18, 0x1, 0x1f ;  /* 0x0c201f0012117f89 */ /* 0x000ea200000e0000 */
[----:B---3--:R-:W-:Y:S01]  /*29a0*/  @!P6 FMUL R26, R26, R26 ;  /* 0x0000001a1a1ae220 */ /* 0x008fe20000400000 */
[----:B------:R-:W3:Y:S01]  /*29b0*/  MUFU.EX2 R28, R28 ;  /* 0x0000001c001c7308 */ /* 0x000ee20000000800 */
[----:B------:R-:W-:-:S03]  /*29c0*/  FSETP.GEU.AND P6, PT, R33, -126, PT ;  /* 0xc2fc00002100780b */ /* 0x000fc60003fce000 */
[----:B------:R-:W-:-:S04]  /*29d0*/  @!P2 FMUL R29, R29, 0.5 ;  /* 0x3f0000001d1da820 */ /* 0x000fc80000400000 */
[----:B------:R-:W4:Y:S01]  /*29e0*/  MUFU.EX2 R27, R27 ;  /* 0x0000001b001b7308 */ /* 0x000f220000000800 */
[----:B-1----:R-:W-:Y:S01]  /*29f0*/  @!P4 FMUL R25, R25, R25 ;  /* 0x000000191919c220 */ /* 0x002fe20000400000 */
[----:B------:R-:W-:-:S04]  /*2a00*/  FSETP.GEU.AND P4, PT, R41, -126, PT ;  /* 0xc2fc00002900780b */ /* 0x000fc80003f8e000 */
[----:B------:R-:W-:Y:S02]  /*2a10*/  @!P6 FMUL R33, R33, 0.5 ;  /* 0x3f0000002121e820 */ /* 0x000fe40000400000 */
[----:B------:R-:W1:Y:S01]  /*2a20*/  MUFU.EX2 R29, R29 ;  /* 0x0000001d001d7308 */ /* 0x000e620000000800 */
[----:B---3--:R-:W-:Y:S01]  /*2a30*/  @!P3 FMUL R28, R28, R28 ;  /* 0x0000001c1c1cb220 */ /* 0x008fe20000400000 */
[----:B------:R-:W-:Y:S02]  /*2a40*/  FSETP.GEU.AND P3, PT, R37, -126, PT ;  /* 0xc2fc00002500780b */ /* 0x000fe40003f6e000 */
[----:B--2---:R-:W-:-:S03]  /*2a50*/  FMNMX R17, R18, R17, !PT ;  /* 0x0000001112117209 */ /* 0x004fc60007800000 */
[----:B------:R-:W-:Y:S01]  /*2a60*/  @!P4 FMUL R41, R41, 0.5 ;  /* 0x3f0000002929c820 */ /* 0x000fe20000400000 */
[----:B------:R-:W2:Y:S01]  /*2a70*/  MUFU.EX2 R18, R36 ;  /* 0x0000002400127308 */ /* 0x000ea20000000800 */
[----:B----4-:R-:W-:Y:S01]  /*2a80*/  @!P1 FMUL R27, R27, R27 ;  /* 0x0000001b1b1b9220 */ /* 0x010fe20000400000 */
[----:B------:R-:W-:Y:S01]  /*2a90*/  FSETP.GEU.AND P1, PT, R45, -126, PT ;  /* 0xc2fc00002d00780b */ /* 0x000fe20003f2e000 */
[----:B------:R-:W3:Y:S04]  /*2aa0*/  SHFL.BFLY PT, R32, R17, 0x2, 0x1f ;  /* 0x0c401f0011207f89 */ /* 0x000ee800000e0000 */
[----:B------:R-:W-:Y:S01]  /*2ab0*/  @!P3 FMUL R37, R37, 0.5 ;  /* 0x3f0000002525b820 */ /* 0x000fe20000400000 */
[----:B------:R-:W4:Y:S01]  /*2ac0*/  MUFU.EX2 R33, R33 ;  /* 0x0000002100217308 */ /* 0x000f220000000800 */
[----:B-1----:R-:W-:Y:S01]  /*2ad0*/  @!P2 FMUL R29, R29, R29 ;  /* 0x0000001d1d1da220 */ /* 0x002fe20000400000 */
[----:B------:R-:W-:-:S05]  /*2ae0*/  FSETP.GEU.AND P2, PT, R48, -126, PT ;  /* 0xc2fc00003000780b */ /* 0x000fca0003f4e000 */
[----:B------:R-:W-:Y:S01]  /*2af0*/  @!P1 FMUL R45, R45, 0.5 ;  /* 0x3f0000002d2d9820 */ /* 0x000fe20000400000 */
[----:B------:R-:W1:Y:S01]  /*2b00*/  MUFU.EX2 R37, R37 ;  /* 0x0000002500257308 */ /* 0x000e620000000800 */
[----:B--2---:R-:W-:-:S06]  /*2b10*/  @!P5 FMUL R18, R18, R18 ;  /* 0x000000121212d220 */ /* 0x004fcc0000400000 */
[----:B------:R-:W-:Y:S01]  /*2b20*/  @!P2 FMUL R48, R48, 0.5 ;  /* 0x3f0000003030a820 */ /* 0x000fe20000400000 */
[----:B------:R-:W2:Y:S01]  /*2b30*/  MUFU.EX2 R36, R45 ;  /* 0x0000002d00247308 */ /* 0x000ea20000000800 */
[----:B----4-:R-:W-:Y:S01]  /*2b40*/  @!P6 FMUL R33, R33, R33 ;  /* 0x000000212121e220 */ /* 0x010fe20000400000 */
[----:B------:R-:W-:Y:S02]  /*2b50*/  FSETP.GEU.AND P6, PT, R52, -126, PT ;  /* 0xc2fc00003400780b */ /* 0x000fe40003fce000 */
[----:B---3--:R-:W-:-:S04]  /*2b60*/  FMNMX R17, R17, R32, !PT ;  /* 0x0000002011117209 */ /* 0x008fc80007800000 */
[----:B------:R-:W-:Y:S01]  /*2b70*/  FSETP.NEU.AND P5, PT, R17, -INF , PT ;  /* 0xff8000001100780b */ /* 0x000fe20003fad000 */
[----:B------:R-:W3:Y:S01]  /*2b80*/  MUFU.EX2 R32, R41 ;  /* 0x0000002900207308 */ /* 0x000ee20000000800 */
[----:B-1----:R-:W-:Y:S02]  /*2b90*/  @!P3 FMUL R37, R37, R37 ;  /* 0x000000252525b220 */ /* 0x002fe40000400000 */
[----:B------:R-:W-:Y:S02]  /*2ba0*/  FSEL R40, R17, RZ, P5 ;  /* 0x000000ff11287208 */ /* 0x000fe40002800000 */
[----:B------:R-:W-:Y:S01]  /*2bb0*/  FSETP.GEU.AND P5, PT, R49, -126, PT ;  /* 0xc2fc00003100780b */ /* 0x000fe20003fae000 */
[----:B------:R-:W-:Y:S02]  /*2bc0*/  @!P6 FMUL R52, R52, 0.5 ;  /* 0x3f0000003434e820 */ /* 0x000fe40000400000 */
[----:B------:R-:W-:Y:S01]  /*2bd0*/  FMUL R57, R40, UR6 ;  /* 0x0000000628397c20 */ /* 0x000fe20008400000 */
[----:B------:R-:W1:Y:S01]  /*2be0*/  MUFU.EX2 R41, R48 ;  /* 0x0000003000297308 */ /* 0x000e620000000800 */
[----:B--2---:R-:W-:-:S02]  /*2bf0*/  @!P1 FMUL R36, R36, R36 ;  /* 0x0000002424249220 */ /* 0x004fc40000400000 */
[--C-:B------:R-:W-:Y:S01]  /*2c00*/  FFMA R13, R13, UR6, -R57.reuse ;  /* 0x000000060d0d7c23 */ /* 0x100fe20008000839 */
[--C-:B------:R-:W-:Y:S01]  /*2c10*/  FFMA R12, R12, UR6, -R57.reuse ;  /* 0x000000060c0c7c23 */ /* 0x100fe20008000839 */
[--C-:B------:R-:W-:Y:S01]  /*2c20*/  FFMA R30, R30, UR6, -R57.reuse ;  /* 0x000000061e1e7c23 */ /* 0x100fe20008000839 */
[--C-:B------:R-:W-:Y:S01]  /*2c30*/  FFMA R34, R34, UR6, -R57.reuse ;  /* 0x0000000622227c23 */ /* 0x100fe20008000839 */
[--C-:B------:R-:W-:Y:S01]  /*2c40*/  FFMA R38, R38, UR6, -R57.reuse ;  /* 0x0000000626267c23 */ /* 0x100fe20008000839 */
[----:B---3--:R-:W-:Y:S01]  /*2c50*/  @!P4 FMUL R32, R32, R32 ;  /* 0x000000202020c220 */ /* 0x008fe20000400000 */
[----:B------:R-:W-:Y:S01]  /*2c60*/  @!P5 FMUL R49, R49, 0.5 ;  /* 0x3f0000003131d820 */ /* 0x000fe20000400000 */
[----:B------:R-:W-:Y:S01]  /*2c70*/  FSETP.GEU.AND P4, PT, R53, -126, PT ;  /* 0xc2fc00003500780b */ /* 0x000fe20003f8e000 */
[----:B------:R-:W2:Y:S01]  /*2c80*/  MUFU.EX2 R45, R52 ;  /* 0x00000034002d7308 */ /* 0x000ea20000000800 */
[----:B------:R-:W-:Y:S01]  /*2c90*/  FSETP.GEU.AND P1, PT, R13, -126, PT ;  /* 0xc2fc00000d00780b */ /* 0x000fe20003f2e000 */
[--C-:B------:R-:W-:Y:S01]  /*2ca0*/  FFMA R51, R51, UR6, -R57.reuse ;  /* 0x0000000633337c23 */ /* 0x100fe20008000839 */
[----:B------:R-:W-:Y:S01]  /*2cb0*/  FSETP.GEU.AND P3, PT, R12, -126, PT ;  /* 0xc2fc00000c00780b */ /* 0x000fe20003f6e000 */
[----:B------:R-:W-:Y:S01]  /*2cc0*/  FFMA R55, R55, UR6, -R57 ;  /* 0x0000000637377c23 */ /* 0x000fe20008000839 */
[----:B-1----:R-:W-:Y:S01]  /*2cd0*/  @!P2 FMUL R41, R41, R41 ;  /* 0x000000292929a220 */ /* 0x002fe20000400000 */
[----:B------:R-:W-:-:S02]  /*2ce0*/  FSETP.GEU.AND P2, PT, R30, -126, PT ;  /* 0xc2fc00001e00780b */ /* 0x000fc40003f4e000 */
[----:B------:R1:W3:Y:S01]  /*2cf0*/  MUFU.EX2 R40, R49 ;  /* 0x0000003100287308 */ /* 0x0002e20000000800 */
[----:B------:R-:W-:Y:S01]  /*2d00*/  FADD R60, R28, R41 ;  /* 0x000000291c3c7221 */ /* 0x000fe20000000000 */
[----:B------:R-:W-:Y:S02]  /*2d10*/  F2FP.BF16.F32.PACK_AB R28, R27, R28 ;  /* 0x0000001c1b1c723e */ /* 0x000fe400000010ff */
[----:B------:R-:W-:Y:S02]  /*2d20*/  @!P4 FMUL R53, R53, 0.5 ;  /* 0x3f0000003535c820 */ /* 0x000fe40000400000 */
[----:B------:R-:W-:Y:S02]  /*2d30*/  @!P1 FMUL R13, R13, 0.5 ;  /* 0x3f0000000d0d9820 */ /* 0x000fe40000400000 */
[----:B------:R-:W-:Y:S01]  /*2d40*/  @!P3 FMUL R12, R12, 0.5 ;  /* 0x3f0000000c0cb820 */ /* 0x000fe20000400000 */
[----:B-1----:R-:W-:Y:S01]  /*2d50*/  FFMA R49, R31, UR6, -R57 ;  /* 0x000000061f317c23 */ /* 0x002fe20008000839 */
[----:B------:R1:W4:Y:S01]  /*2d60*/  MUFU.EX2 R44, R53 ;  /* 0x00000035002c7308 */ /* 0x0003220000000800 */
[----:B--2---:R-:W-:Y:S01]  /*2d70*/  @!P6 FMUL R45, R45, R45 ;  /* 0x0000002d2d2de220 */ /* 0x004fe20000400000 */
[----:B------:R-:W-:Y:S01]  /*2d80*/  @!P2 FMUL R30, R30, 0.5 ;  /* 0x3f0000001e1ea820 */ /* 0x000fe20000400000 */
[----:B------:R-:W-:Y:S01]  /*2d90*/  FSETP.GEU.AND P6, PT, R34, -126, PT ;  /* 0xc2fc00002200780b */ /* 0x000fe20003fce000 */
[----:B---3--:R-:W-:Y:S01]  /*2da0*/  @!P5 FMUL R40, R40, R40 ;  /* 0x000000282828d220 */ /* 0x008fe20000400000 */
[----:B------:R-:W-:-:S03]  /*2db0*/  FSETP.GEU.AND P5, PT, R49, -126, PT ;  /* 0xc2fc00003100780b */ /* 0x000fc60003fae000 */
[----:B------:R2:W3:Y:S01]  /*2dc0*/  MUFU.EX2 R48, R13 ;  /* 0x0000000d00307308 */ /* 0x0004e20000000800 */
[----:B-1----:R-:W-:-:S07]  /*2dd0*/  FFMA R53, R35, UR6, -R57 ;  /* 0x0000000623357c23 */ /* 0x002fce0008000839 */
[----:B------:R-:W-:Y:S01]  /*2de0*/  @!P6 FMUL R34, R34, 0.5 ;  /* 0x3f0000002222e820 */ /* 0x000fe20000400000 */
[----:B------:R1:W5:Y:S01]  /*2df0*/  MUFU.EX2 R31, R12 ;  /* 0x0000000c001f7308 */ /* 0x0003620000000800 */
[--C-:B--2---:R-:W-:Y:S01]  /*2e00*/  FFMA R13, R42, UR6, -R57.reuse ;  /* 0x000000062a0d7c23 */ /* 0x104fe20008000839 */
[----:B----4-:R-:W-:Y:S01]  /*2e10*/  @!P4 FMUL R44, R44, R44 ;  /* 0x0000002c2c2cc220 */ /* 0x010fe20000400000 */
[----:B------:R-:W-:Y:S01]  /*2e20*/  FSETP.GEU.AND P4, PT, R53, -126, PT ;  /* 0xc2fc00003500780b */ /* 0x000fe20003f8e000 */
[----:B------:R-:W-:Y:S02]  /*2e30*/  @!P5 FMUL R49, R49, 0.5 ;  /* 0x3f0000003131d820 */ /* 0x000fe40000400000 */
[----:B------:R-:W-:Y:S02]  /*2e40*/  FADD R59, R29, R44 ;  /* 0x0000002c1d3b7221 */ /* 0x000fe40000000000 */
[----:B------:R2:W4:Y:S01]  /*2e50*/  MUFU.EX2 R52, R49 ;  /* 0x0000003100347308 */ /* 0x0005220000000800 */
[----:B-1----:R-:W-:Y:S01]  /*2e60*/  FFMA R12, R39, UR6, -R57 ;  /* 0x00000006270c7c23 */ /* 0x002fe20008000839 */
[----:B---3--:R-:W-:-:S04]  /*2e70*/  @!P1 FMUL R48, R48, R48 ;  /* 0x0000003030309220 */ /* 0x008fc80000400000 */
[----:B------:R-:W-:Y:S02]  /*2e80*/  FSETP.GEU.AND P1, PT, R12, -126, PT ;  /* 0xc2fc00000c00780b */ /* 0x000fe40003f2e000 */
[----:B------:R1:W3:Y:S01]  /*2e90*/  MUFU.EX2 R35, R30 ;  /* 0x0000001e00237308 */ /* 0x0002e20000000800 */
[----:B-----5:R-:W-:Y:S01]  /*2ea0*/  @!P3 FMUL R31, R31, R31 ;  /* 0x0000001f1f1fb220 */ /* 0x020fe20000400000 */
[----:B------:R-:W-:Y:S01]  /*2eb0*/  FSETP.GEU.AND P3, PT, R38, -126, PT ;  /* 0xc2fc00002600780b */ /* 0x000fe20003f6e000 */
[----:B------:R-:W-:Y:S01]  /*2ec0*/  @!P4 FMUL R53, R53, 0.5 ;  /* 0x3f0000003535c820 */ /* 0x000fe20000400000 */
[----:B--2---:R-:W-:-:S04]  /*2ed0*/  FFMA R49, R47, UR6, -R57 ;  /* 0x000000062f317c23 */ /* 0x004fc80008000839 */
[----:B------:R2:W5:Y:S01]  /*2ee0*/  MUFU.EX2 R39, R34 ;  /* 0x0000002200277308 */ /* 0x0005620000000800 */
[----:B-1----:R-:W-:Y:S01]  /*2ef0*/  FFMA R30, R43, UR6, -R57 ;  /* 0x000000062b1e7c23 */ /* 0x002fe20008000839 */
[----:B----4-:R-:W-:Y:S01]  /*2f00*/  @!P5 FMUL R52, R52, R52 ;  /* 0x000000343434d220 */ /* 0x010fe20000400000 */
[----:B------:R-:W-:-:S03]  /*2f10*/  @!P1 FMUL R12, R12, 0.5 ;  /* 0x3f0000000c0c9820 */ /* 0x000fc60000400000 */
[----:B------:R-:W-:Y:S01]  /*2f20*/  FSETP.GEU.AND P5, PT, R30, -126, PT ;  /* 0xc2fc00001e00780b */ /* 0x000fe20003fae000 */
[----:B------:R-:W-:Y:S01]  /*2f30*/  @!P3 FMUL R38, R38, 0.5 ;  /* 0x3f0000002626b820 */ /* 0x000fe20000400000 */
[----:B------:R1:W4:Y:S01]  /*2f40*/  MUFU.EX2 R42, R53 ;  /* 0x00000035002a7308 */ /* 0x0003220000000800 */
[----:B---3--:R-:W-:Y:S01]  /*2f50*/  @!P2 FMUL R35, R35, R35 ;  /* 0x000000232323a220 */ /* 0x008fe20000400000 */
[----:B------:R-:W-:Y:S01]  /*2f60*/  FSETP.GEU.AND P2, PT, R13, -126, PT ;  /* 0xc2fc00000d00780b */ /* 0x000fe20003f4e000 */
[----:B--2---:R-:W-:-:S05]  /*2f70*/  FFMA R34, R46, UR6, -R57 ;  /* 0x000000062e227c23 */ /* 0x004fca0008000839 */
[----:B------:R2:W3:Y:S01]  /*2f80*/  MUFU.EX2 R46, R12 ;  /* 0x0000000c002e7308 */ /* 0x0004e20000000800 */
[----:B-----5:R-:W-:Y:S01]  /*2f90*/  @!P6 FMUL R39, R39, R39 ;  /* 0x000000272727e220 */ /* 0x020fe20000400000 */
[----:B------:R-:W-:Y:S01]  /*2fa0*/  FSETP.GEU.AND P6, PT, R34, -126, PT ;  /* 0xc2fc00002200780b */ /* 0x000fe20003fce000 */
[----:B------:R-:W-:Y:S01]  /*2fb0*/  @!P5 FMUL R30, R30, 0.5 ;  /* 0x3f0000001e1ed820 */ /* 0x000fe20000400000 */
[----:B-1----:R-:W-:Y:S01]  /*2fc0*/  FADD R53, R27, R40 ;  /* 0x000000281b357221 */ /* 0x002fe20000000000 */
[----:B------:R-:W-:Y:S02]  /*2fd0*/  F2FP.BF16.F32.PACK_AB R27, R52, R35 ;  /* 0x00000023341b723e */ /* 0x000fe400000010ff */
[----:B------:R-:W-:Y:S01]  /*2fe0*/  @!P2 FMUL R13, R13, 0.5 ;  /* 0x3f0000000d0da820 */ /* 0x000fe20000400000 */
[----:B------:R1:W5:Y:S01]  /*2ff0*/  MUFU.EX2 R47, R30 ;  /* 0x0000001e002f7308 */ /* 0x0003620000000800 */
[----:B--2---:R-:W-:Y:S01]  /*3000*/  FFMA R12, R54, UR6, -R57 ;  /* 0x00000006360c7c23 */ /* 0x004fe20008000839 */
[----:B----4-:R-:W-:Y:S01]  /*3010*/  @!P4 FMUL R42, R42, R42 ;  /* 0x0000002a2a2ac220 */ /* 0x010fe20000400000 */
[----:B------:R-:W-:-:S04]  /*3020*/  FSETP.GEU.AND P4, PT, R49, -126, PT ;  /* 0xc2fc00003100780b */ /* 0x000fc80003f8e000 */
[----:B------:R-:W-:Y:S01]  /*3030*/  @!P6 FMUL R34, R34, 0.5 ;  /* 0x3f0000002222e820 */ /* 0x000fe20000400000 */
[----:B------:R2:W4:Y:S01]  /*3040*/  MUFU.EX2 R43, R38 ;  /* 0x00000026002b7308 */ /* 0x0005220000000800 */
[----:B---3--:R-:W-:Y:S01]  /*3050*/  @!P1 FMUL R46, R46, R46 ;  /* 0x0000002e2e2e9220 */ /* 0x008fe20000400000 */
[----:B------:R-:W-:Y:S01]  /*3060*/  FSETP.GEU.AND P1, PT, R51, -126, PT ;  /* 0xc2fc00003300780b */ /* 0x000fe20003f2e000 */
[----:B-1----:R-:W-:Y:S01]  /*3070*/  FADD R30, R19, R32 ;  /* 0x00000020131e7221 */ /* 0x002fe20000000000 */
[----:B------:R-:W-:-:S03]  /*3080*/  F2FP.BF16.F32.PACK_AB R32, R32, R33 ;  /* 0x000000212020723e */ /* 0x000fc600000010ff */
[----:B------:R-:W-:Y:S01]  /*3090*/  FADD R30, R30, R53 ;  /* 0x000000351e1e7221 */ /* 0x000fe20000000000 */
[----:B------:R1:W3:Y:S01]  /*30a0*/  MUFU.EX2 R56, R13 ;  /* 0x0000000d00387308 */ /* 0x0002e20000000800 */
[----:B--2---:R-:W-:Y:S01]  /*30b0*/  FFMA R38, R50, UR6, -R57 ;  /* 0x0000000632267c23 */ /* 0x004fe20008000839 */
[----:B-----5:R-:W-:Y:S01]  /*30c0*/  @!P5 FMUL R47, R47, R47 ;  /* 0x0000002f2f2fd220 */ /* 0x020fe20000400000 */
[----:B------:R-:W-:Y:S01]  /*30d0*/  FSETP.GEU.AND P5, PT, R55, -126, PT ;  /* 0xc2fc00003700780b */ /* 0x000fe20003fae000 */
[----:B------:R-:W-:Y:S01]  /*30e0*/  @!P4 FMUL R49, R49, 0.5 ;  /* 0x3f0000003131c820 */ /* 0x000fe20000400000 */
[----:B------:R-:W-:Y:S02]  /*30f0*/  FADD R57, R18, R45 ;  /* 0x0000002d12397221 */ /* 0x000fe40000000000 */
[----:B------:R-:W-:Y:S01]  /*3100*/  @!P1 FMUL R51, R51, 0.5 ;  /* 0x3f00000033339820 */ /* 0x000fe20000400000 */
[----:B------:R2:W5:Y:S01]  /*3110*/  MUFU.EX2 R50, R34 ;  /* 0x0000002200327308 */ /* 0x0005620000000800 */
[----:B----4-:R-:W-:Y:S01]  /*3120*/  @!P3 FMUL R43, R43, R43 ;  /* 0x0000002b2b2bb220 */ /* 0x010fe20000400000 */
[----:B------:R-:W-:Y:S01]  /*3130*/  FSETP.GEU.AND P3, PT, R38, -126, PT ;  /* 0xc2fc00002600780b */ /* 0x000fe20003f6e000 */
[----:B-1----:R-:W-:Y:S01]  /*3140*/  FADD R13, R24, R33 ;  /* 0x00000021180d7221 */ /* 0x002fe20000000000 */
[----:B------:R-:W-:Y:S01]  /*3150*/  F2FP.BF16.F32.PACK_AB R24, R19, R24 ;  /* 0x000000181318723e */ /* 0x000fe200000010ff */
[----:B------:R-:W-:-:S02]  /*3160*/  IMAD.MOV.U32 R19, RZ, RZ, 0x2 ;  /* 0x00000002ff137424 */ /* 0x000fc400078e00ff */
[----:B------:R-:W-:Y:S01]  /*3170*/  FADD R13, R13, R60 ;  /* 0x0000003c0d0d7221 */ /* 0x000fe20000000000 */
[----:B------:R-:W-:Y:S01]  /*3180*/  @!P5 FMUL R55, R55, 0.5 ;  /* 0x3f0000003737d820 */ /* 0x000fe20000400000 */
[----:B---3--:R-:W-:Y:S01]  /*3190*/  @!P2 FMUL R56, R56, R56 ;  /* 0x000000383838a220 */ /* 0x008fe20000400000 */
[----:B------:R-:W-:Y:S01]  /*31a0*/  FSETP.GEU.AND P2, PT, R12, -126, PT ;  /* 0xc2fc00000c00780b */ /* 0x000fe20003f4e000 */
[----:B------:R-:W1:Y:S01]  /*31b0*/  MUFU.EX2 R49, R49 ;  /* 0x0000003100317308 */ /* 0x000e620000000800 */
[----:B--2---:R-:W-:Y:S01]  /*31c0*/  FADD R34, R26, R37 ;  /* 0x000000251a227221 */ /* 0x004fe20000000000 */
[----:B------:R-:W-:Y:S02]  /*31d0*/  F2FP.BF16.F32.PACK_AB R26, R25, R26 ;  /* 0x0000001a191a723e */ /* 0x000fe400000010ff */
[----:B------:R-:W-:Y:S01]  /*31e0*/  @!P3 FMUL R38, R38, 0.5 ;  /* 0x3f0000002626b820 */ /* 0x000fe20000400000 */
[----:B------:R-:W-:Y:S01]  /*31f0*/  FADD R34, R34, R57 ;  /* 0x0000003922227221 */ /* 0x000fe20000000000 */
[----:B-----5:R-:W-:Y:S01]  /*3200*/  @!P6 FMUL R50, R50, R50 ;  /* 0x000000323232e220 */ /* 0x020fe20000400000 */
[----:B------:R-:W-:Y:S01]  /*3210*/  F2FP.BF16.F32.PACK_AB R33, R47, R56 ;  /* 0x000000382f21723e */ /* 0x000fe200000010ff */
[----:B------:R2:W3:Y:S01]  /*3220*/  MUFU.EX2 R54, R38 ;  /* 0x0000002600367308 */ /* 0x0004e20000000800 */
[----:B------:R-:W-:Y:S01]  /*3230*/  FADD R13, R13, R34 ;  /* 0x000000220d0d7221 */ /* 0x000fe20000000000 */
[----:B------:R-:W-:Y:S01]  /*3240*/  FADD R53, R35, R50 ;  /* 0x0000003223357221 */ /* 0x000fe20000000000 */
[----:B------:R-:W-:Y:S01]  /*3250*/  F2FP.BF16.F32.PACK_AB R34, R36, R37 ;  /* 0x000000252422723e */ /* 0x000fe200000010ff */
[----:B------:R-:W-:-:S04]  /*3260*/  @!P2 FMUL R12, R12, 0.5 ;  /* 0x3f0000000c0ca820 */ /* 0x000fc80000400000 */
[----:B------:R-:W4:Y:S01]  /*3270*/  MUFU.EX2 R51, R51 ;  /* 0x0000003300337308 */ /* 0x000f220000000800 */
[----:B--2---:R-:W-:Y:S01]  /*3280*/  FADD R38, R25, R36 ;  /* 0x0000002419267221 */ /* 0x004fe20000000000 */
[----:B-1----:R-:W-:Y:S01]  /*3290*/  @!P4 FMUL R49, R49, R49 ;  /* 0x000000313131c220 */ /* 0x002fe20000400000 */
[----:B------:R-:W-:Y:S02]  /*32a0*/  F2FP.BF16.F32.PACK_AB R36, R40, R41 ;  /* 0x000000292824723e */ /* 0x000fe400000010ff */
[----:B------:R-:W-:Y:S01]  /*32b0*/  FADD R59, R38, R59 ;  /* 0x0000003b263b7221 */ /* 0x000fe20000000000 */
[----:B------:R-:W-:Y:S01]  /*32c0*/  FADD R38, R48, R47 ;  /* 0x0000002f30267221 */ /* 0x000fe20000000000 */
[----:B------:R-:W-:Y:S01]  /*32d0*/  FADD R57, R52, R49 ;  /* 0x0000003134397221 */ /* 0x000fe20000000000 */
[----:B------:R1:W2:Y:S01]  /*32e0*/  MUFU.EX2 R58, R12 ;  /* 0x0000000c003a7308 */ /* 0x0002a20000000800 */
[----:B---3--:R-:W-:Y:S01]  /*32f0*/  @!P3 FMUL R54, R54, R54 ;  /* 0x000000363636b220 */ /* 0x008fe20000400000 */
[----:B------:R-:W-:Y:S01]  /*3300*/  FADD R30, R30, R59 ;  /* 0x0000003b1e1e7221 */ /* 0x000fe20000000000 */
[----:B------:R-:W-:-:S02]  /*3310*/  F2FP.BF16.F32.PACK_AB R25, R48, R31 ;  /* 0x0000001f3019723e */ /* 0x000fc400000010ff */
[----:B------:R-:W-:Y:S01]  /*3320*/  FADD R61, R39, R54 ;  /* 0x00000036273d7221 */ /* 0x000fe20000000000 */
[----:B------:R-:W-:Y:S01]  /*3330*/  FADD R13, R13, R30 ;  /* 0x0000001e0d0d7221 */ /* 0x000fe20000000000 */
[----:B------:R-:W-:Y:S01]  /*3340*/  F2FP.BF16.F32.PACK_AB R30, R29, R18 ;  /* 0x000000121d1e723e */ /* 0x000fe200000010ff */
[----:B------:R-:W3:Y:S01]  /*3350*/  MUFU.EX2 R55, R55 ;  /* 0x0000003700377308 */ /* 0x000ee20000000800 */
[----:B----4-:R-:W-:Y:S01]  /*3360*/  @!P1 FMUL R51, R51, R51 ;  /* 0x0000003333339220 */ /* 0x010fe20000400000 */
[----:B-1----:R-:W-:Y:S01]  /*3370*/  FADD R12, R31, R56 ;  /* 0x000000381f0c7221 */ /* 0x002fe20000000000 */
[C---:B------:R-:W-:Y:S02]  /*3380*/  F2FP.BF16.F32.PACK_AB R29, R42.reuse, R39 ;  /* 0x000000272a1d723e */ /* 0x040fe400000010ff */
[----:B------:R-:W-:Y:S01]  /*3390*/  FADD R63, R42, R51 ;  /* 0x000000332a3f7221 */ /* 0x000fe20000000000 */
[----:B------:R-:W-:Y:S01]  /*33a0*/  FADD R12, R12, R61 ;  /* 0x0000003d0c0c7221 */ /* 0x000fe20000000000 */
[----:B------:R-:W-:Y:S01]  /*33b0*/  F2FP.BF16.F32.PACK_AB R31, R46, R43 ;  /* 0x0000002b2e1f723e */ /* 0x000fe200000010ff */
[----:B--2---:R-:W-:Y:S01]  /*33c0*/  @!P2 FMUL R58, R58, R58 ;  /* 0x0000003a3a3aa220 */ /* 0x004fe20000400000 */
[----:B------:R-:W-:Y:S01]  /*33d0*/  FADD R38, R38, R63 ;  /* 0x0000003f26267221 */ /* 0x000fe20000000000 */
[----:B------:R-:W-:-:S02]  /*33e0*/  F2FP.BF16.F32.PACK_AB R35, R49, R50 ;  /* 0x000000323123723e */ /* 0x000fc400000010ff */
[----:B------:R-:W-:Y:S01]  /*33f0*/  FADD R60, R43, R58 ;  /* 0x0000003a2b3c7221 */ /* 0x000fe20000000000 */
[----:B------:R-:W-:Y:S02]  /*3400*/  F2FP.BF16.F32.PACK_AB R37, R51, R54 ;  /* 0x000000363325723e */ /* 0x000fe400000010ff */
[----:B------:R-:W-:Y:S01]  /*3410*/  SHF.L.U32 R41, RZ, 0x1f, RZ ;  /* 0x0000001fff297819 */ /* 0x000fe200000006ff */
[----:B---3--:R-:W-:Y:S01]  /*3420*/  @!P5 FMUL R55, R55, R55 ;  /* 0x000000373737d220 */ /* 0x008fe20000400000 */
[----:B------:R-:W-:-:S03]  /*3430*/  FADD R53, R53, R60 ;  /* 0x0000003c35357221 */ /* 0x000fc60000000000 */
[----:B------:R-:W-:Y:S01]  /*3440*/  FADD R62, R46, R55 ;  /* 0x000000372e3e7221 */ /* 0x000fe20000000000 */
[----:B------:R-:W-:Y:S01]  /*3450*/  FADD R12, R12, R53 ;  /* 0x000000350c0c7221 */ /* 0x000fe20000000000 */
[----:B------:R-:W-:Y:S02]  /*3460*/  F2FP.BF16.F32.PACK_AB R39, R55, R58 ;  /* 0x0000003a3727723e */ /* 0x000fe400000010ff */
[----:B------:R-:W-:-:S04]  /*3470*/  FADD R57, R57, R62 ;  /* 0x0000003e39397221 */ /* 0x000fc80000000000 */
[----:B------:R-:W-:Y:S01]  /*3480*/  FADD R57, R38, R57 ;  /* 0x0000003926397221 */ /* 0x000fe20000000000 */
[----:B------:R-:W-:-:S03]  /*3490*/  F2FP.BF16.F32.PACK_AB R38, R44, R45 ;  /* 0x0000002d2c26723e */ /* 0x000fc600000010ff */
[----:B------:R-:W-:-:S07]  /*34a0*/  FADD R12, R12, R57 ;  /* 0x000000390c0c7221 */ /* 0x000fce0000000000 */
.L_x_23:
[----:B-1----:R1:W2:Y:S02]  /*34b0*/  SYNCS.PHASECHK.TRANS64.TRYWAIT P1, [R2+URZ+0xc808], R41 ;  /* 0x00c80829020075a7 */ /* 0x0022a4000802017f */
[----:B--2---:R-:W-:Y:S05]  /*34c0*/  @!P1 NANOSLEEP.SYNCS 0x989680 ;  /* 0x009896800000995d */ /* 0x004fea0003900000 */
[----:B------:R-:W2:Y:S02]  /*34d0*/  @!P1 SYNCS.PHASECHK.TRANS64 P1, [R2+URZ+0xc808], R41 ;  /* 0x00c80829020095a7 */ /* 0x000ea4000802007f */
[----:B--2---:R-:W-:Y:S05]  /*34e0*/  @!P1 BRA `(.L_x_23) ;  /* 0xfffffffc00f09947 */ /* 0x004fea000383ffff */
[----:B------:R-:W-:Y:S01]  /*34f0*/  UIADD3 UR6, UR14, 0x280, URZ ;  /* 0x000002800e067890 */ /* 0x000fe2000fffe03f */
[----:B------:R-:W-:Y:S01]  /*3500*/  WARPGROUP.ARRIVE ;  /* 0x00000000000079c5 */ /* 0x000fe20000000000 */
[----:B------:R-:W-:Y:S01]  /*3510*/  UMOV UR7, 0xc0000010 ;  /* 0xc000001000077882 */ /* 0x000fe20000000000 */
[----:B------:R-:W-:Y:S01]  /*3520*/  UIADD3 UR8, UR14, 0x300, URZ ;  /* 0x000003000e087890 */ /* 0x000fe2000fffe03f */
[C---:B------:R-:W-:Y:S01]  /*3530*/  ISETP.GE.AND P1, PT, R97.reuse, 0x3, PT ;  /* 0x000000036100780c */ /* 0x040fe20003f26270 */
[----:B------:R-:W-:Y:S01]  /*3540*/  UMOV UR19, 0xc0000010 ;  /* 0xc000001000137882 */ /* 0x000fe20000000000 */
[----:B------:R-:W-:Y:S01]  /*3550*/  UIADD3 UR10, UR14, 0x380, URZ ;  /* 0x000003800e0a7890 */ /* 0x000fe2000fffe03f */
[----:B------:R-:W-:Y:S01]  /*3560*/  VIADD R18, R2, 0xc820 ;  /* 0x0000c82002127836 */ /* 0x000fe20000000000 */
[----:B------:R-:W-:Y:S01]  /*3570*/  UMOV UR11, 0xc0000010 ;  /* 0xc0000010000b7882 */ /* 0x000fe20000000000 */
[----:B------:R-:W-:Y:S01]  /*3580*/  HGMMA.64x16x16.F32.BF16 R88, R24, gdesc[UR4].tnspB, RZ, !UPT, gsb0 ;  /* 0x4020000418587df0 */ /* 0x000fe2000c0018ff */
[----:B------:R-:W-:Y:S01]  /*3590*/  UMOV UR18, UR8 ;  /* 0x0000000800127c82 */ /* 0x000fe20008000000 */
[----:B------:R-:W-:Y:S01]  /*35a0*/  UIADD3 UR12, UR14, 0x400, URZ ;  /* 0x000004000e0c7890 */ /* 0x000fe2000fffe03f */
[----:B------:R-:W-:Y:S01]  /*35b0*/  IADD3 R14, R14, 0x40, RZ ;  /* 0x000000400e0e7810 */ /* 0x000fe20007ffe0ff */
[----:B------:R-:W-:Y:S01]  /*35c0*/  UIADD3 UR6, UR14, 0x480, URZ ;  /* 0x000004800e067890 */ /* 0x000fe2000fffe03f */
[----:B------:R-:W-:Y:S01]  /*35d0*/  VIADD R97, R97, 0xffffffff ;  /* 0xffffffff61617836 */ /* 0x000fe20000000000 */
[----:B------:R-:W-:Y:S01]  /*35e0*/  UMOV UR7, 0xc0000010 ;  /* 0xc000001000077882 */ /* 0x000fe20000000000 */
[----:B------:R-:W-:Y:S01]  /*35f0*/  UIADD3 UR8, UR14, 0x320, URZ ;  /* 0x000003200e087890 */ /* 0x000fe2000fffe03f */
[----:B------:R-:W-:-:S02]  /*3600*/  WARPGROUP.DEPBAR.LE gsb0, 0x0 ;  /* 0x00008000000079c5 */ /* 0x000fc40000010000 */
[----:B------:R-:W-:-:S06]  /*3610*/  WARPGROUP.ARRIVE ;  /* 0x00000000000079c5 */ /* 0x000fcc0000000000 */
[----:B------:R-:W-:Y:S01]  /*3620*/  HGMMA.64x16x16.F32.BF16 R80, R24, gdesc[UR16].tnspB, RZ, !UPT, gsb0 ;  /* 0x4020001018507df0 */ /* 0x000fe2000c0018ff */
[----:B------:R-:W-:Y:S01]  /*3630*/  UMOV UR18, UR8 ;  /* 0x0000000800127c82 */ /* 0x000fe20008000000 */
[----:B------:R-:W-:Y:S01]  /*3640*/  UMOV UR19, 0xc0000010 ;  /* 0xc000001000137882 */ /* 0x000fe20000000000 */
[----:B------:R-:W-:Y:S01]  /*3650*/  UIADD3 UR8, UR14, 0x340, URZ ;  /* 0x000003400e087890 */ /* 0x000fe2000fffe03f */
[----:B------:R-:W-:Y:S02]  /*3660*/  WARPGROUP.DEPBAR.LE gsb0, 0x0 ;  /* 0x00008000000079c5 */ /* 0x000fe40000010000 */
        /* <DEDUP_REMOVED lines=8> */
[----:B------:R-:W-:Y:S01]  /*36f0*/  UIADD3 UR10, UR14, 0x3a0, URZ ;  /* 0x000003a00e0a7890 */ /* 0x000fe2000fffe03f */
[----:B------:R-:W-:Y:S01]  /*3700*/  UMOV UR11, 0xc0000010 ;  /* 0xc0000010000b7882 */ /* 0x000fe20000000000 */
[----:B------:R-:W-:Y:S02]  /*3710*/  WARPGROUP.DEPBAR.LE gsb0, 0x0 ;  /* 0x00008000000079c5 */ /* 0x000fe40000010000 */
[----:B------:R-:W-:-:S06]  /*3720*/  WARPGROUP.ARRIVE ;  /* 0x00000000000079c5 */ /* 0x000fcc0000000000 */
[----:B------:R-:W-:Y:S01]  /*3730*/  HGMMA.64x16x16.F32.BF16 R56, R24, gdesc[UR4].tnspB, RZ, !UPT, gsb0 ;  /* 0x4020000418387df0 */ /* 0x000fe2000c0018ff */
[----:B------:R-:W-:Y:S01]  /*3740*/  UIADD3 UR6, UR14, 0x2a0, URZ ;  /* 0x000002a00e067890 */ /* 0x000fe2000fffe03f */
[----:B------:R-:W-:Y:S01]  /*3750*/  UMOV UR7, 0xc0000010 ;  /* 0xc000001000077882 */ /* 0x000fe20000000000 */
[----:B------:R-:W-:Y:S02]  /*3760*/  WARPGROUP.DEPBAR.LE gsb0, 0x0 ;  /* 0x00008000000079c5 */ /* 0x000fe40000010000 */
[----:B------:R-:W-:Y:S01]  /*3770*/  WARPGROUP.ARRIVE ;  /* 0x00000000000079c5 */ /* 0x000fe20000000000 */
[----:B------:R-:W-:-:S05]  /*3780*/  PRMT R24, RZ, 0x654, R18 ;  /* 0x00000654ff187816 */ /* 0x000fca0000000012 */
[----:B------:R-:W-:Y:S01]  /*3790*/  HGMMA.64x16x16.F32.BF16 R88, R28, gdesc[UR4].tnspB, R88, gsb0 ;  /* 0x402000041c587df0 */ /* 0x000fe20008001858 */
[----:B------:R-:W-:Y:S01]  /*37a0*/  UIADD3 UR6, UR14, 0x4a0, URZ ;  /* 0x000004a00e067890 */ /* 0x000fe2000fffe03f */
[----:B------:R-:W-:Y:S01]  /*37b0*/  UMOV UR7, 0xc0000010 ;  /* 0xc000001000077882 */ /* 0x000fe20000000000 */
[----:B------:R-:W-:Y:S02]  /*37c0*/  WARPGROUP.DEPBAR.LE gsb0, 0x0 ;  /* 0x00008000000079c5 */ /* 0x000fe40000010000 */
[----:B------:R-:W-:-:S06]  /*37d0*/  WARPGROUP.ARRIVE ;  /* 0x00000000000079c5 */ /* 0x000fcc0000000000 */
[----:B------:R-:W-:Y:S01]  /*37e0*/  HGMMA.64x16x16.F32.BF16 R80, R28, gdesc[UR16].tnspB, R80, gsb0 ;  /* 0x402000101c507df0 */ /* 0x000fe20008001850 */
[----:B------:R-:W-:Y:S01]  /*37f0*/  UMOV UR18, UR8 ;  /* 0x0000000800127c82 */ /* 0x000fe20008000000 */
[----:B------:R-:W-:Y:S01]  /*3800*/  UMOV UR19, 0xc0000010 ;  /* 0xc000001000137882 */ /* 0x000fe20000000000 */
[----:B------:R-:W-:Y:S01]  /*3810*/  UIADD3 UR8, UR14, 0x360, URZ ;  /* 0x000003600e087890 */ /* 0x000fe2000fffe03f */
        /* <DEDUP_REMOVED lines=9> */
[----:B------:R-:W-:Y:S01]  /*38b0*/  UIADD3 UR10, UR14, 0x3c0, URZ ;  /* 0x000003c00e0a7890 */ /* 0x000fe2000fffe03f */
[----:B------:R-:W-:Y:S01]  /*38c0*/  UMOV UR11, 0xc0000010 ;  /* 0xc0000010000b7882 */ /* 0x000fe20000000000 */
        /* <DEDUP_REMOVED lines=38> */
[----:B------:R-:W-:Y:S03]  /*3b30*/  HGMMA.64x16x16.F32.BF16 R80, R36, gdesc[UR16].tnspB, R80, gsb0 ;  /* 0x4020001024507df0 */ /* 0x000fe60008001850 */
[----:B------:R-:W-:Y:S02]  /*3b40*/  WARPGROUP.DEPBAR.LE gsb0, 0x0 ;  /* 0x00008000000079c5 */ /* 0x000fe40000010000 */
[----:B------:R-:W-:-:S06]  /*3b50*/  WARPGROUP.ARRIVE ;  /* 0x00000000000079c5 */ /* 0x000fcc0000000000 */
[----:B------:R-:W-:Y:S01]  /*3b60*/  HGMMA.64x16x16.F32.BF16 R72, R36, gdesc[UR8].tnspB, R72, gsb0 ;  /* 0x4020000824487df0 */ /* 0x000fe20008001848 */
[----:B------:R-:W-:Y:S01]  /*3b70*/  UMOV UR10, UR12 ;  /* 0x0000000c000a7c82 */ /* 0x000fe20008000000 */
[----:B------:R-:W-:Y:S01]  /*3b80*/  UMOV UR11, 0xc0000010 ;  /* 0xc0000010000b7882 */ /* 0x000fe20000000000 */
[----:B------:R-:W-:Y:S02]  /*3b90*/  WARPGROUP.DEPBAR.LE gsb0, 0x0 ;  /* 0x00008000000079c5 */ /* 0x000fe40000010000 */
[----:B------:R-:W-:-:S06]  /*3ba0*/  WARPGROUP.ARRIVE ;  /* 0x00000000000079c5 */ /* 0x000fcc0000000000 */
[----:B------:R-:W-:Y:S03]  /*3bb0*/  HGMMA.64x16x16.F32.BF16 R64, R36, gdesc[UR8].tnspB, R64, gsb0 ;  /* 0x4020000824407df0 */ /* 0x000fe60008001840 */
[----:B------:R-:W-:Y:S02]  /*3bc0*/  WARPGROUP.DEPBAR.LE gsb0, 0x0 ;  /* 0x00008000000079c5 */ /* 0x000fe40000010000 */
[----:B------:R-:W-:-:S06]  /*3bd0*/  WARPGROUP.ARRIVE ;  /* 0x00000000000079c5 */ /* 0x000fcc0000000000 */
[----:B------:R-:W-:Y:S03]  /*3be0*/  HGMMA.64x16x16.F32.BF16 R56, R36, gdesc[UR4].tnspB, R56, gsb0 ;  /* 0x4020000424387df0 */ /* 0x000fe60008001838 */
[----:B------:R-:W-:Y:S02]  /*3bf0*/  WARPGROUP.DEPBAR.LE gsb0, 0x0 ;  /* 0x00008000000079c5 */ /* 0x000fe40000010000 */
[----:B------:R2:W-:Y:S01]  /*3c00*/  SYNCS.ARRIVE.TRANS64.RED.A1T0 RZ, [R24+URZ], RZ ;  /* 0x000000ff18ff79a7 */ /* 0x0005e2000810043f */
[----:B------:R-:W-:Y:S05]  /*3c10*/  @!P1 BRA `(.L_x_24) ;  /* 0x0000002400f09947 */ /* 0x000fea0003800000 */
[----:B------:R-:W-:Y:S01]  /*3c20*/  IMAD.MOV.U32 R101, RZ, RZ, R15 ;  /* 0x000000ffff657224 */ /* 0x000fe200078e000f */
[----:B------:R-:W-:Y:S01]  /*3c30*/  MOV R19, 0x2 ;  /* 0x0000000200137802 */ /* 0x000fe20000000f00 */
[----:B------:R-:W-:Y:S01]  /*3c40*/  IMAD.MOV.U32 R99, RZ, RZ, R17 ;  /* 0x000000ffff637224 */ /* 0x000fe200078e0011 */
[----:B------:R-:W-:Y:S01]  /*3c50*/  ULDC.64 UR22, c[0x0][0x198] ;  /* 0x0000660000167ab9 */ /* 0x000fe20000000a00 */
[----:B------:R-:W-:Y:S02]  /*3c60*/  IMAD.MOV.U32 R7, RZ, RZ, 0x1 ;  /* 0x00000001ff077424 */ /* 0x000fe400078e00ff */
[----:B------:R-:W-:-:S07]  /*3c70*/  IMAD.MOV.U32 R4, RZ, RZ, RZ ;  /* 0x000000ffff047224 */ /* 0x000fce00078e00ff */
.L_x_36:
[C---:B------:R-:W-:Y:S01]  /*3c80*/  ISETP.GT.AND P1, PT, R97.reuse, 0x2, PT ;  /* 0x000000026100780c */ /* 0x040fe20003f24270 */
[----:B------:R-:W-:Y:S01]  /*3c90*/  VIADD R97, R97, 0xffffffff ;  /* 0xffffffff61617836 */ /* 0x000fe20000000000 */
[----:B--2---:R-:W-:Y:S02]  /*3ca0*/  LEA R24, R19, R2, 0x3 ;  /* 0x0000000213187211 */ /* 0x004fe400078e18ff */
[----:B------:R-:W-:-:S09]  /*3cb0*/  SHF.L.U32 R15, R4, 0x1f, RZ ;  /* 0x0000001f040f7819 */ /* 0x000fd200000006ff */
.L_x_25:
[----:B--2---:R2:W3:Y:S02]  /*3cc0*/  SYNCS.PHASECHK.TRANS64.TRYWAIT P2, [R24+URZ+0xc800], R15 ;  /* 0x00c8000f180075a7 */ /* 0x0044e4000804017f */
[----:B---3--:R-:W-:Y:S05]  /*3cd0*/  @!P2 NANOSLEEP.SYNCS 0x989680 ;  /* 0x009896800000a95d */ /* 0x008fea0003900000 */
[----:B------:R-:W3:Y:S02]  /*3ce0*/  @!P2 SYNCS.PHASECHK.TRANS64 P2, [R24+URZ+0xc800], R15 ;  /* 0x00c8000f1800a5a7 */ /* 0x000ee4000804007f */
[----:B---3--:R-:W-:Y:S05]  /*3cf0*/  @!P2 BRA `(.L_x_25) ;  /* 0xfffffffc00f0a947 */ /* 0x008fea000383ffff */
[----:B------:R-:W-:Y:S05]  /*3d00*/  WARPSYNC.ALL ;  /* 0x0000000000007948 */ /* 0x000fea0003800000 */
[----:B------:R-:W-:Y:S01]  /*3d10*/  R2UR UR6, R19 ;  /* 0x00000000130672ca */ /* 0x000fe200000e0000 */
[----:B-12---:R-:W-:Y:S01]  /*3d20*/  WARPGROUP.ARRIVE ;  /* 0x00000000000079c5 */ /* 0x006fe20000000000 */
[----:B------:R-:W-:Y:S01]  /*3d30*/  R2UR UR16, R22 ;  /* 0x00000000161072ca */ /* 0x000fe200000e0000 */
[----:B------:R-:W-:Y:S01]  /*3d40*/  UMOV UR19, 0xc0000010 ;  /* 0xc000001000137882 */ /* 0x000fe20000000000 */
[----:B------:R-:W-:Y:S01]  /*3d50*/  R2UR UR17, R23 ;  /* 0x00000000171172ca */ /* 0x000fe200000e0000 */
[----:B------:R-:W-:Y:S01]  /*3d60*/  UMOV UR11, 0xc0000010 ;  /* 0xc0000010000b7882 */ /* 0x000fe20000000000 */
[----:B------:R-:W-:Y:S01]  /*3d70*/  R2UR UR8, R20 ;  /* 0x00000000140872ca */ /* 0x000fe200000e0000 */
[----:B------:R-:W-:Y:S01]  /*3d80*/  UMOV UR59, 0xc0000010 ;  /* 0xc0000010003b7882 */ /* 0x000fe20000000000 */
[----:B------:R-:W-:Y:S01]  /*3d90*/  R2UR UR9, R21 ;  /* 0x00000000150972ca */ /* 0x000fe200000e0000 */
[----:B------:R-:W-:Y:S01]  /*3da0*/  UMOV UR47, 0xc0000010 ;  /* 0xc0000010002f7882 */ /* 0x000fe20000000000 */
[----:B------:R-:W-:-:S03]  /*3db0*/  ISETP.NE.AND P2, PT, R10, RZ, PT ;  /* 0x000000ff0a00720c */ /* 0x000fc60003f45270 */
[----:B------:R-:W-:-:S04]  /*3dc0*/  UIMAD UR6, UR6, 0x280, UR15 ;  /* 0x00000280060678a4 */ /* 0x000fc8000f8e020f */
[----:B------:R-:W-:Y:S02]  /*3dd0*/  UIADD3 UR7, UR6, 0x80, URZ ;  /* 0x0000008006077890 */ /* 0x000fe4000fffe03f */
[----:B------:R-:W-:Y:S02]  /*3de0*/  UIADD3 UR58, UR6, 0x100, URZ ;  /* 0x00000100063a7890 */ /* 0x000fe4000fffe03f */
[----:B------:R-:W-:Y:S01]  /*3df0*/  UMOV UR18, UR6 ;  /* 0x0000000600127c82 */ /* 0x000fe20008000000 */
[----:B------:R-:W-:Y:S01]  /*3e00*/  UIADD3 UR46, UR6, 0x180, URZ ;  /* 0x00000180062e7890 */ /* 0x000fe2000fffe03f */
[----:B------:R-:W-:Y:S01]  /*3e10*/  HGMMA.64x64x16.F32.BF16 R24, gdesc[UR16], RZ, !UPT, gsb0 ;  /* 0x00e00000101879f0 */ /* 0x000fe2000c0018ff */
[----:B------:R-:W-:Y:S01]  /*3e20*/  UMOV UR10, UR7 ;  /* 0x00000007000a7c82 */ /* 0x000fe20008000000 */
[----:B------:R-:W-:Y:S01]  /*3e30*/  UIADD3 UR6, UR6, 0x200, URZ ;  /* 0x0000020006067890 */ /* 0x000fe2000fffe03f */
[----:B------:R-:W-:Y:S01]  /*3e40*/  UMOV UR7, 0xc0000010 ;  /* 0xc000001000077882 */ /* 0x000fe20000000000 */
[----:B------:R-:W-:-:S02]  /*3e50*/  WARPGROUP.DEPBAR.LE gsb0, 0x0 ;  /* 0x00008000000079c5 */ /* 0x000fc40000010000 */
[----:B------:R-:W-:-:S06]  /*3e60*/  WARPGROUP.ARRIVE ;  /* 0x00000000000079c5 */ /* 0x000fcc0000000000 */
[----:B------:R-:W-:Y:S03]  /*3e70*/  HGMMA.64x64x16.F32.BF16 R24, gdesc[UR8], R24, gsb0 ;  /* 0x00e00000081879f0 */ /* 0x000fe60008001818 */
        /* <DEDUP_REMOVED lines=10> */
[----:B------:R-:W-:Y:S05]  /*3f20*/  @P2 BRA `(.L_x_26) ;  /* 0x0000000000fc2947 */ /* 0x000fea0003800000 */
[----:B------:R-:W-:-:S13]  /*3f30*/  ISETP.LT.OR P3, PT, R8, 0x1, !P0 ;  /* 0x000000010800780c */ /* 0x000fda0004761670 */
[----:B------:R-:W-:Y:S05]  /*3f40*/  @P3 BRA `(.L_x_27) ;  /* 0x0000000000f03947 */ /* 0x000fea0003800000 */
[----:B------:R-:W-:Y:S01]  /*3f50*/  ISETP.NE.AND P4, PT, R0, RZ, PT ;  /* 0x000000ff0000720c */ /* 0x000fe20003f85270 */
[----:B------:R-:W-:Y:S01]  /*3f60*/  IMAD R15, R5, 0x8, R2 ;  /* 0x00000008050f7824 */ /* 0x000fe200078e0202 */
[----:B------:R-:W-:-:S11]  /*3f70*/  SHF.L.U32 R96, R6, 0x1f, RZ ;  /* 0x0000001f06607819 */ /* 0x000fd600000006ff */
.L_x_28:
        /* <DEDUP_REMOVED lines=10> */
.L_x_29:
[----:B------:R-:W-:Y:S01]  /*4020*/  IMAD R17, R5, 0x2800, R2 ;  /* 0x0000280005117824 */ /* 0x000fe200078e0202 */
[----:B------:R-:W-:Y:S01]  /*4030*/  R2UR UR49, R15 ;  /* 0x000000000f3172ca */ /* 0x000fe200000e0000 */
[----:B------:R-:W-:Y:S01]  /*4040*/  UIADD3 UR6, UP0, UR22, 0x1f0, URZ ;  /* 0x000001f016067890 */ /* 0x000fe2000ff1e03f */
[----:B------:R-:W-:Y:S01]  /*4050*/  R2UR UR51, R9 ;  /* 0x00000000093372ca */ /* 0x000fe200000e0000 */
[----:B------:R-:W-:Y:S01]  /*4060*/  UMOV UR30, 0x0 ;  /* 0x00000000001e7882 */ /* 0x000fe20000000000 */
[----:B------:R-:W-:Y:S01]  /*4070*/  R2UR UR8, R17 ;  /* 0x00000000110872ca */ /* 0x000fe200000e0000 */
[----:B------:R-:W-:Y:S01]  /*4080*/  UIADD3.X UR7, URZ, UR23, URZ, UP0, !UPT ;  /* 0x000000173f077290 */ /* 0x000fe200087fe43f */
[----:B------:R-:W-:Y:S01]  /*4090*/  VIADD R5, R5, 0x1 ;  /* 0x0000000105057836 */ /* 0x000fe20000000000 */
[----:B------:R-:W-:Y:S01]  /*40a0*/  UMOV UR31, 0x10000000 ;  /* 0x10000000001f7882 */ /* 0x000fe20000000000 */
[----:B------:R-:W-:Y:S01]  /*40b0*/  UMOV UR50, URZ ;  /* 0x0000003f00327c82 */ /* 0x000fe20008000000 */
[----:B------:R-:W-:Y:S01]  /*40c0*/  UMOV UR34, 0x10 ;  /* 0x0000001000227882 */ /* 0x000fe20000000000 */
[----:B------:R-:W-:Y:S01]  /*40d0*/  UMOV UR36, UR52 ;  /* 0x0000003400247c82 */ /* 0x000fe20008000000 */
[----:B------:R-:W-:Y:S01]  /*40e0*/  UMOV UR37, UR53 ;  /* 0x0000003500257c82 */ /* 0x000fe20008000000 */
[----:B------:R-:W-:Y:S01]  /*40f0*/  UMOV UR26, 0x20 ;  /* 0x00000020001a7882 */ /* 0x000fe20000000000 */
[----:B------:R-:W-:Y:S01]  /*4100*/  UIADD3 UR49, UR49, 0xc800, URZ ;  /* 0x0000c80031317890 */ /* 0x000fe2000fffe03f */
[----:B------:R-:W-:Y:S01]  /*4110*/  ISETP.NE.AND P3, PT, R5, 0x4, PT ;  /* 0x000000040500780c */ /* 0x000fe20003f65270 */
[----:B------:R-:W-:-:S02]  /*4120*/  USHF.L.U32 UR51, UR51, 0x6, URZ ;  /* 0x0000000633337899 */ /* 0x000fc4000800063f */
[----:B------:R-:W-:Y:S01]  /*4130*/  UIADD3 UR48, UR8, 0x2800, URZ ;  /* 0x0000280008307890 */ /* 0x000fe2000fffe03f */
[----:B-12---:R-:W-:Y:S01]  /*4140*/  SEL R15, RZ, 0x1, P3 ;  /* 0x00000001ff0f7807 */ /* 0x006fe20001800000 */
[----:B------:R-:W-:Y:S01]  /*4150*/  UIADD3 UR32, UR8, 0x3000, URZ ;  /* 0x0000300008207890 */ /* 0x000fe2000fffe03f */
[----:B------:R-:W-:Y:S01]  /*4160*/  SEL R5, R5, RZ, P3 ;  /* 0x000000ff05057207 */ /* 0x000fe20001800000 */
[----:B------:R-:W-:Y:S01]  /*4170*/  UIADD3 UR24, UR8, 0x3800, URZ ;  /* 0x0000380008187890 */ /* 0x000fe2000fffe03f */
[----:B------:R-:W-:Y:S01]  /*4180*/  LOP3.LUT R6, R6, R15, RZ, 0x3c, !PT ;  /* 0x0000000f06067212 */ /* 0x000fe200078e3cff */
[----:B------:R-:W-:Y:S02]  /*4190*/  UIADD3 UR16, UR8, 0x4000, URZ ;  /* 0x0000400008107890 */ /* 0x000fe4000fffe03f */
[----:B------:R-:W-:Y:S01]  /*41a0*/  UIADD3 UR8, UR8, 0x4800, URZ ;  /* 0x0000480008087890 */ /* 0x000fe2000fffe03f */
[----:B------:R1:W-:Y:S01]  /*41b0*/  UTMALDG.4D [UR48], [UR6], desc[UR30] ;  /* 0x00001e30060075b4 */ /* 0x0003e20008019000 */
[----:B------:R-:W-:Y:S01]  /*41c0*/  UMOV UR33, UR49 ;  /* 0x0000003100217c82 */ /* 0x000fe20008000000 */
[----:B------:R-:W-:Y:S01]  /*41d0*/  UMOV UR35, UR51 ;  /* 0x0000003300237c82 */ /* 0x000fe20008000000 */
        /* <DEDUP_REMOVED lines=19> */
.L_x_27:
[----:B------:R-:W-:-:S07]  /*4310*/  IADD3 R8, R8, -0x1, RZ ;  /* 0xffffffff08087810 */ /* 0x000fce0007ffe0ff */
.L_x_26:
[----:B------:R-:W-:Y:S01]  /*4320*/  VIADD R19, R19, 0x1 ;  /* 0x0000000113137836 */ /* 0x000fe20000000000 */
[----:B------:R-:W-:Y:S05]  /*4330*/  WARPSYNC.ALL ;  /* 0x0000000000007948 */ /* 0x000fea0003800000 */
[----:B------:R-:W-:-:S04]  /*4340*/  ISETP.NE.AND P3, PT, R19, 0x4, PT ;  /* 0x000000041300780c */ /* 0x000fc80003f65270 */
[----:B------:R-:W-:Y:S02]  /*4350*/  SEL R15, RZ, 0x1, P3 ;  /* 0x00000001ff0f7807 */ /* 0x000fe40001800000 */
[----:B------:R-:W-:Y:S02]  /*4360*/  SEL R19, R19, RZ, P3 ;  /* 0x000000ff13137207 */ /* 0x000fe40001800000 */
[----:B------:R-:W-:Y:S02]  /*4370*/  LOP3.LUT R4, R4, R15, RZ, 0x3c, !PT ;  /* 0x0000000f04047212 */ /* 0x000fe400078e3cff */
[----:B------:R-:W-:Y:S01]  /*4380*/  FMNMX R96, R24, R101, !PT ;  /* 0x0000006518607209 */ /* 0x000fe20007800000 */
[----:B------:R-:W-:Y:S01]  /*4390*/  ULDC UR6, c[0x0][0x604] ;  /* 0x0001810000067ab9 */ /* 0x000fe20000000800 */
[----:B------:R-:W-:Y:S02]  /*43a0*/  FMNMX R98, R26, R99, !PT ;  /* 0x000000631a627209 */ /* 0x000fe40007800000 */
[----:B------:R-:W-:-:S02]  /*43b0*/  FMNMX R15, R25, R96, !PT ;  /* 0x00000060190f7209 */ /* 0x000fc40007800000 */
[----:B------:R-:W-:Y:S02]  /*43c0*/  FMNMX R17, R27, R98, !PT ;  /* 0x000000621b117209 */ /* 0x000fe40007800000 */
[----:B------:R-:W-:Y:S02]  /*43d0*/  FMNMX R96, R28, R15, !PT ;  /* 0x0000000f1c607209 */ /* 0x000fe40007800000 */
[----:B------:R-:W-:Y:S02]  /*43e0*/  FMNMX R98, R30, R17, !PT ;  /* 0x000000111e627209 */ /* 0x000fe40007800000 */
[----:B------:R-:W-:Y:S02]  /*43f0*/  FMNMX R15, R29, R96, !PT ;  /* 0x000000601d0f7209 */ /* 0x000fe40007800000 */
        /* <DEDUP_REMOVED lines=24> */
[----:B------:R-:W-:-:S03]  /*4580*/  FMNMX R98, R55, R98, !PT ;  /* 0x0000006237627209 */ /* 0x000fc60007800000 */
[----:B------:R-:W1:Y:S04]  /*4590*/  SHFL.BFLY PT, R15, R96, 0x1, 0x1f ;  /* 0x0c201f00600f7f89 */ /* 0x000e6800000e0000 */
[----:B------:R-:W2:Y:S01]  /*45a0*/  SHFL.BFLY PT, R17, R98, 0x1, 0x1f ;  /* 0x0c201f0062117f89 */ /* 0x000ea200000e0000 */
[----:B-1----:R-:W-:Y:S02]  /*45b0*/  FMNMX R100, R96, R15, !PT ;  /* 0x0000000f60647209 */ /* 0x002fe40007800000 */
[----:B--2---:R-:W-:-:S03]  /*45c0*/  FMNMX R102, R98, R17, !PT ;  /* 0x0000001162667209 */ /* 0x004fc60007800000 */
[----:B------:R-:W1:Y:S04]  /*45d0*/  SHFL.BFLY PT, R15, R100, 0x2, 0x1f ;  /* 0x0c401f00640f7f89 */ /* 0x000e6800000e0000 */
[----:B------:R-:W2:Y:S01]  /*45e0*/  SHFL.BFLY PT, R17, R102, 0x2, 0x1f ;  /* 0x0c401f0066117f89 */ /* 0x000ea200000e0000 */
[----:B-1----:R-:W-:Y:S02]  /*45f0*/  FMNMX R15, R100, R15, !PT ;  /* 0x0000000f640f7209 */ /* 0x002fe40007800000 */
[----:B--2---:R-:W-:Y:S02]  /*4600*/  FMNMX R17, R102, R17, !PT ;  /* 0x0000001166117209 */ /* 0x004fe40007800000 */
[----:B------:R-:W-:Y:S02]  /*4610*/  FSETP.NEU.AND P3, PT, R15, -INF , PT ;  /* 0xff8000000f00780b */ /* 0x000fe40003f6d000 */
[----:B------:R-:W-:-:S02]  /*4620*/  FSETP.NEU.AND P4, PT, R17, -INF , PT ;  /* 0xff8000001100780b */ /* 0x000fc40003f8d000 */
[----:B------:R-:W-:Y:S02]  /*4630*/  FSEL R104, R15, RZ, P3 ;  /* 0x000000ff0f687208 */ /* 0x000fe40001800000 */
[----:B------:R-:W-:Y:S02]  /*4640*/  FSEL R106, R17, RZ, P4 ;  /* 0x000000ff116a7208 */ /* 0x000fe40002000000 */
[----:B------:R-:W-:Y:S01]  /*4650*/  LEA R102, R19, R2, 0x3 ;  /* 0x0000000213667211 */ /* 0x000fe200078e18ff */
[----:B------:R-:W-:Y:S01]  /*4660*/  FADD R96, -R104, R101 ;  /* 0x0000006568607221 */ /* 0x000fe20000000100 */
[C---:B------:R-:W-:Y:S02]  /*4670*/  IMAD R101, R7.reuse, 0x8, R18 ;  /* 0x0000000807657824 */ /* 0x040fe400078e0212 */
[----:B------:R-:W-:Y:S01]  /*4680*/  FADD R99, -R106, R99 ;  /* 0x000000636a637221 */ /* 0x000fe20000000100 */
[----:B------:R-:W-:Y:S02]  /*4690*/  VIADD R7, R7, 0x1 ;  /* 0x0000000107077836 */ /* 0x000fe40000000000 */
[----:B------:R-:W-:Y:S01]  /*46a0*/  FMUL R98, R96, UR6 ;  /* 0x0000000660627c20 */ /* 0x000fe20008400000 */
[----:B------:R-:W-:Y:S01]  /*46b0*/  FMUL R100, R99, UR6 ;  /* 0x0000000663647c20 */ /* 0x000fe20008400000 */
[----:B------:R-:W-:-:S03]  /*46c0*/  PRMT R101, RZ, 0x654, R101 ;  /* 0x00000654ff657816 */ /* 0x000fc60000000065 */
[----:B------:R-:W-:Y:S02]  /*46d0*/  FSETP.GEU.AND P3, PT, R98, -126, PT ;  /* 0xc2fc00006200780b */ /* 0x000fe40003f6e000 */
[----:B------:R-:W-:Y:S01]  /*46e0*/  FSETP.GEU.AND P4, PT, R100, -126, PT ;  /* 0xc2fc00006400780b */ /* 0x000fe20003f8e000 */
[----:B------:R1:W-:Y:S02]  /*46f0*/  SYNCS.ARRIVE.TRANS64.RED.A1T0 RZ, [R101+URZ], RZ ;  /* 0x000000ff65ff79a7 */ /* 0x0003e4000810043f */
[----:B-1----:R-:W-:-:S08]  /*4700*/  SHF.L.U32 R101, R4, 0x1f, RZ ;  /* 0x0000001f04657819 */ /* 0x002fd000000006ff */
[----:B------:R-:W-:Y:S02]  /*4710*/  @!P3 FMUL R98, R98, 0.5 ;  /* 0x3f0000006262b820 */ /* 0x000fe40000400000 */
[----:B------:R-:W-:Y:S02]  /*4720*/  @!P4 FMUL R100, R100, 0.5 ;  /* 0x3f0000006464c820 */ /* 0x000fe40000400000 */
[----:B------:R-:W1:Y:S08]  /*4730*/  MUFU.EX2 R96, R98 ;  /* 0x0000006200607308 */ /* 0x000e700000000800 */
[----:B------:R-:W2:Y:S01]  /*4740*/  MUFU.EX2 R99, R100 ;  /* 0x0000006400637308 */ /* 0x000ea20000000800 */
[----:B-1----:R-:W-:Y:S01]  /*4750*/  @!P3 FMUL R96, R96, R96 ;  /* 0x000000606060b220 */ /* 0x002fe20000400000 */
[----:B------:R-:W-:-:S03]  /*4760*/  ISETP.NE.AND P3, PT, R7, 0x4, PT ;  /* 0x000000040700780c */ /* 0x000fc60003f65270 */
[-C--:B------:R-:W-:Y:S01]  /*4770*/  FMUL R88, R88, R96.reuse ;  /* 0x0000006058587220 */ /* 0x080fe20000400000 */
[-C--:B------:R-:W-:Y:S01]  /*4780*/  FMUL R89, R89, R96.reuse ;  /* 0x0000006059597220 */ /* 0x080fe20000400000 */
[-C--:B------:R-:W-:Y:S01]  /*4790*/  FMUL R92, R92, R96.reuse ;  /* 0x000000605c5c7220 */ /* 0x080fe20000400000 */
[-C--:B------:R-:W-:Y:S01]  /*47a0*/  FMUL R93, R93, R96.reuse ;  /* 0x000000605d5d7220 */ /* 0x080fe20000400000 */
[----:B--2---:R-:W-:Y:S01]  /*47b0*/  @!P4 FMUL R99, R99, R99 ;  /* 0x000000636363c220 */ /* 0x004fe20000400000 */
[-C--:B------:R-:W-:Y:S01]  /*47c0*/  FMUL R80, R80, R96.reuse ;  /* 0x0000006050507220 */ /* 0x080fe20000400000 */
        /* <DEDUP_REMOVED lines=14> */
[----:B------:R-:W-:Y:S01]  /*48b0*/  FMUL R61, R61, R96 ;  /* 0x000000603d3d7220 */ /* 0x000fe20000400000 */
        /* <DEDUP_REMOVED lines=19> */
[----:B------:R-:W-:-:S07]  /*49f0*/  FMUL R63, R63, R99 ;  /* 0x000000633f3f7220 */ /* 0x000fce0000400000 */
.L_x_30:
[----:B-1----:R1:W2:Y:S02]  /*4a00*/  SYNCS.PHASECHK.TRANS64.TRYWAIT P4, [R102+URZ+0xc800], R101 ;  /* 0x00c80065660075a7 */ /* 0x0022a4000808017f */
[----:B--2---:R-:W-:Y:S05]  /*4a10*/  @!P4 NANOSLEEP.SYNCS 0x989680 ;  /* 0x009896800000c95d */ /* 0x004fea0003900000 */
[----:B------:R-:W2:Y:S02]  /*4a20*/  @!P4 SYNCS.PHASECHK.TRANS64 P4, [R102+URZ+0xc800], R101 ;  /* 0x00c800656600c5a7 */ /* 0x000ea4000808007f */
[----:B--2---:R-:W-:Y:S05]  /*4a30*/  @!P4 BRA `(.L_x_30) ;  /* 0xfffffffc00f0c947 */ /* 0x004fea000383ffff */
[----:B------:R-:W-:Y:S01]  /*4a40*/  ULDC UR7, c[0x0][0x604] ;  /* 0x0001810000077ab9 */ /* 0x000fe20000000800 */
[----:B------:R-:W-:Y:S01]  /*4a50*/  R2UR UR6, R19 ;  /* 0x00000000130672ca */ /* 0x000fe200000e0000 */
[----:B-1----:R-:W-:Y:S01]  /*4a60*/  FMUL R102, R104, UR7 ;  /* 0x0000000768667c20 */ /* 0x002fe20008400000 */
[----:B------:R-:W-:Y:S01]  /*4a70*/  FMUL R100, R106, UR7 ;  /* 0x000000076a647c20 */ /* 0x000fe20008400000 */
[----:B------:R-:W-:Y:S01]  /*4a80*/  UMOV UR19, 0xc0000010 ;  /* 0xc000001000137882 */ /* 0x000fe20000000000 */
[----:B------:R-:W-:Y:S01]  /*4a90*/  UMOV UR11, 0xc0000010 ;  /* 0xc0000010000b7882 */ /* 0x000fe20000000000 */
[--C-:B------:R-:W-:Y:S01]  /*4aa0*/  FFMA R24, R24, UR7, -R102.reuse ;  /* 0x0000000718187c23 */ /* 0x100fe20008000866 */
[--C-:B------:R-:W-:Y:S01]  /*4ab0*/  FFMA R25, R25, UR7, -R102.reuse ;  /* 0x0000000719197c23 */ /* 0x100fe20008000866 */
[--C-:B------:R-:W-:Y:S01]  /*4ac0*/  FFMA R103, R28, UR7, -R102.reuse ;  /* 0x000000071c677c23 */ /* 0x100fe20008000866 */
[----:B------:R-:W-:Y:S01]  /*4ad0*/  FFMA R105, R29, UR7, -R102 ;  /* 0x000000071d697c23 */ /* 0x000fe20008000866 */
[--C-:B------:R-:W-:Y:S01]  /*4ae0*/  FFMA R26, R26, UR7, -R100.reuse ;  /* 0x000000071a1a7c23 */ /* 0x100fe20008000864 */
[----:B------:R-:W-:Y:S01]  /*4af0*/  FSETP.GEU.AND P5, PT, R24, -126, PT ;  /* 0xc2fc00001800780b */ /* 0x000fe20003fae000 */
[----:B------:R-:W-:Y:S01]  /*4b00*/  FFMA R27, R27, UR7, -R100 ;  /* 0x000000071b1b7c23 */ /* 0x000fe20008000864 */
[----:B------:R-:W-:Y:S01]  /*4b10*/  FSETP.GEU.AND P4, PT, R25, -126, PT ;  /* 0xc2fc00001900780b */ /* 0x000fe20003f8e000 */
[----:B------:R-:W-:Y:S01]  /*4b20*/  FFMA R32, R32, UR7, -R102 ;  /* 0x0000000720207c23 */ /* 0x000fe20008000866 */
[----:B------:R-:W-:Y:S01]  /*4b30*/  FSETP.GEU.AND P6, PT, R103, -126, PT ;  /* 0xc2fc00006700780b */ /* 0x000fe20003fce000 */
[--C-:B------:R-:W-:Y:S01]  /*4b40*/  FFMA R34, R34, UR7, -R100.reuse ;  /* 0x0000000722227c23 */ /* 0x100fe20008000864 */
[--C-:B------:R-:W-:Y:S01]  /*4b50*/  FFMA R39, R39, UR7, -R100.reuse ;  /* 0x0000000727277c23 */ /* 0x100fe20008000864 */
[----:B------:R-:W-:Y:S01]  /*4b60*/  FFMA R35, R35, UR7, -R100 ;  /* 0x0000000723237c23 */ /* 0x000fe20008000864 */
[--C-:B------:R-:W-:Y:S01]  /*4b70*/  FFMA R41, R41, UR7, -R102.reuse ;  /* 0x0000000729297c23 */ /* 0x100fe20008000866 */
[--C-:B------:R-:W-:Y:S01]  /*4b80*/  FFMA R44, R44, UR7, -R102.reuse ;  /* 0x000000072c2c7c23 */ /* 0x100fe20008000866 */
[----:B------:R-:W-:Y:S01]  /*4b90*/  UIMAD UR6, UR6, 0x280, UR14 ;  /* 0x00000280060678a4 */ /* 0x000fe2000f8e020e */
[--C-:B------:R-:W-:Y:S01]  /*4ba0*/  FFMA R45, R45, UR7, -R102.reuse ;  /* 0x000000072d2d7c23 */ /* 0x100fe20008000866 */
[----:B------:R-:W-:Y:S01]  /*4bb0*/  FFMA R52, R52, UR7, -R102 ;  /* 0x0000000734347c23 */ /* 0x000fe20008000866 */
[----:B------:R-:W-:Y:S01]  /*4bc0*/  @!P5 FMUL R24, R24, 0.5 ;  /* 0x3f0000001818d820 */ /* 0x000fe20000400000 */
[----:B------:R-:W-:Y:S01]  /*4bd0*/  UIADD3 UR8, UR6, 0x80, URZ ;  /* 0x0000008006087890 */ /* 0x000fe2000fffe03f */
[----:B------:R-:W-:Y:S01]  /*4be0*/  @!P4 FMUL R25, R25, 0.5 ;  /* 0x3f0000001919c820 */ /* 0x000fe20000400000 */
[----:B------:R-:W-:Y:S01]  /*4bf0*/  UIADD3 UR10, UR6, 0x100, URZ ;  /* 0x00000100060a7890 */ /* 0x000fe2000fffe03f */
[----:B------:R1:W2:Y:S01]  /*4c00*/  MUFU.EX2 R101, R24 ;  /* 0x0000001800657308 */ /* 0x0002a20000000800 */
[----:B------:R-:W-:Y:S01]  /*4c10*/  @!P6 FMUL R103, R103, 0.5 ;  /* 0x3f0000006767e820 */ /* 0x000fe20000400000 */
[----:B------:R-:W-:Y:S01]  /*4c20*/  UMOV UR18, UR6 ;  /* 0x0000000600127c82 */ /* 0x000fe20008000000 */
[----:B------:R-:W-:Y:S01]  /*4c30*/  UIADD3 UR12, UR6, 0x180, URZ ;  /* 0x00000180060c7890 */ /* 0x000fe2000fffe03f */
[--C-:B------:R-:W-:Y:S01]  /*4c40*/  FFMA R54, R54, UR7, -R100.reuse ;  /* 0x0000000736367c23 */ /* 0x100fe20008000864 */
[----:B------:R-:W-:Y:S01]  /*4c50*/  UIADD3 UR16, UR6, 0x200, URZ ;  /* 0x0000020006107890 */ /* 0x000fe2000fffe03f */
[--C-:B------:R-:W-:Y:S01]  /*4c60*/  FFMA R51, R51, UR7, -R100.reuse ;  /* 0x0000000733337c23 */ /* 0x100fe20008000864 */
[--C-:B------:R-:W-:Y:S01]  /*4c70*/  FFMA R55, R55, UR7, -R100.reuse ;  /* 0x0000000737377c23 */ /* 0x100fe20008000864 */
[----:B------:R3:W4:Y:S01]  /*4c80*/  MUFU.EX2 R98, R25 ;  /* 0x0000001900627308 */ /* 0x0007220000000800 */
[----:B-1----:R-:W-:Y:S01]  /*4c90*/  FFMA R24, R30, UR7, -R100 ;  /* 0x000000071e187c23 */ /* 0x002fe20008000864 */
[----:B------:R-:W-:Y:S01]  /*4ca0*/  SEL R7, R7, RZ, P3 ;  /* 0x000000ff07077207 */ /* 0x000fe20001800000 */
[----:B------:R-:W-:-:S05]  /*4cb0*/  VIADD R19, R19, 0x1 ;  /* 0x0000000113137836 */ /* 0x000fca0000000000 */
[----:B------:R-:W1:Y:S01]  /*4cc0*/  MUFU.EX2 R29, R103 ;  /* 0x00000067001d7308 */ /* 0x000e620000000800 */
[----:B--2---:R-:W-:Y:S01]  /*4cd0*/  @!P5 FMUL R101, R101, R101 ;  /* 0x000000656565d220 */ /* 0x004fe20000400000 */
[----:B------:R-:W-:Y:S01]  /*4ce0*/  FSETP.GEU.AND P5, PT, R105, -126, PT ;  /* 0xc2fc00006900780b */ /* 0x000fe20003fae000 */
[----:B---3--:R-:W-:Y:S02]  /*4cf0*/  FFMA R25, R31, UR7, -R100 ;  /* 0x000000071f197c23 */ /* 0x008fe40008000864 */
[----:B------:R-:W-:Y:S01]  /*4d00*/  FFMA R13, R96, R13, R101 ;  /* 0x0000000d600d7223 */ /* 0x000fe20000000065 */
[----:B----4-:R-:W-:Y:S01]  /*4d10*/  @!P4 FMUL R98, R98, R98 ;  /* 0x000000626262c220 */ /* 0x010fe20000400000 */
[----:B------:R-:W-:-:S08]  /*4d20*/  FSETP.GEU.AND P4, PT, R26, -126, PT ;  /* 0xc2fc00001a00780b */ /* 0x000fd00003f8e000 */
[----:B------:R-:W-:Y:S01]  /*4d30*/  @!P5 FMUL R105, R105, 0.5 ;  /* 0x3f0000006969d820 */ /* 0x000fe20000400000 */
[----:B-1----:R-:W-:Y:S01]  /*4d40*/  @!P6 FMUL R29, R29, R29 ;  /* 0x0000001d1d1de220 */ /* 0x002fe20000400000 */
[----:B------:R-:W-:Y:S02]  /*4d50*/  FSETP.GEU.AND P6, PT, R27, -126, PT ;  /* 0xc2fc00001b00780b */ /* 0x000fe40003fce000 */
[----:B------:R1:W2:Y:S01]  /*4d60*/  MUFU.EX2 R28, R105 ;  /* 0x00000069001c7308 */ /* 0x0002a20000000800 */
[----:B------:R-:W-:-:S07]  /*4d70*/  @!P4 FMUL R26, R26, 0.5 ;  /* 0x3f0000001a1ac820 */ /* 0x000fce0000400000 */
[----:B------:R3:W4:Y:S01]  /*4d80*/  MUFU.EX2 R104, R26 ;  /* 0x0000001a00687308 */ /* 0x0007220000000800 */
[----:B-1----:R-:W-:Y:S02]  /*4d90*/  FFMA R105, R36, UR7, -R102 ;  /* 0x0000000724697c23 */ /* 0x002fe40008000866 */
[----:B------:R-:W-:-:S05]  /*4da0*/  @!P6 FMUL R27, R27, 0.5 ;  /* 0x3f0000001b1be820 */ /* 0x000fca0000400000 */
[----:B------:R-:W1:Y:S01]  /*4db0*/  MUFU.EX2 R103, R27 ;  /* 0x0000001b00677308 */ /* 0x000e620000000800 */
[----:B--2---:R-:W-:Y:S01]  /*4dc0*/  @!P5 FMUL R28, R28, R28 ;  /* 0x0000001c1c1cd220 */ /* 0x004fe20000400000 */
[----:B------:R-:W-:Y:S01]  /*4dd0*/  FSETP.GEU.AND P5, PT, R24, -126, PT ;  /* 0xc2fc00001800780b */ /* 0x000fe20003fae000 */
[----:B---3--:R-:W-:Y:S01]  /*4de0*/  FFMA R26, R33, UR7, -R102 ;  /* 0x00000007211a7c23 */ /* 0x008fe20008000866 */
[----:B----4-:R-:W-:Y:S01]  /*4df0*/  @!P4 FMUL R104, R104, R104 ;  /* 0x000000686868c220 */ /* 0x010fe20000400000 */
[----:B------:R-:W-:-:S03]  /*4e00*/  FSETP.GEU.AND P4, PT, R25, -126, PT ;  /* 0xc2fc00001900780b */ /* 0x000fc60003f8e000 */
[----:B------:R-:W-:-:S07]  /*4e10*/  FFMA R12, R99, R12, R104 ;  /* 0x0000000c630c7223 */ /* 0x000fce0000000068 */
        /* <DEDUP_REMOVED lines=13> */
[----:B------:R-:W-:-:S04]  /*4ef0*/  FSETP.GEU.AND P4, PT, R105, -126, PT ;  /* 0xc2fc00006900780b */ /* 0x000fc80003f8e000 */
[----:B------:R-:W-:-:S06]  /*4f00*/  F2FP.BF16.F32.PACK_AB R27, R31, R30 ;  /* 0x0000001e1f1b723e */ /* 0x000fcc00000010ff */
[----:B------:R-:W-:Y:S01]  /*4f10*/  @!P5 FMUL R26, R26, 0.5 ;  /* 0x3f0000001a1ad820 */ /* 0x000fe20000400000 */
[----:B-1----:R-:W-:Y:S01]  /*4f20*/  @!P6 FMUL R33, R33, R33 ;  /* 0x000000212121e220 */ /* 0x002fe20000400000 */
[----:B------:R-:W-:Y:S02]  /*4f30*/  FSETP.GEU.AND P6, PT, R24, -126, PT ;  /* 0xc2fc00001800780b */ /* 0x000fe40003fce000 */
[----:B------:R1:W2:Y:S01]  /*4f40*/  MUFU.EX2 R36, R26 ;  /* 0x0000001a00247308 */ /* 0x0002a20000000800 */
[----:B------:R-:W-:-:S07]  /*4f50*/  @!P4 FMUL R105, R105, 0.5 ;  /* 0x3f0000006969c820 */ /* 0x000fce0000400000 */
[----:B------:R-:W3:Y:S01]  /*4f60*/  MUFU.EX2 R37, R105 ;  /* 0x0000006900257308 */ /* 0x000ee20000000800 */
[----:B-1----:R-:W-:Y:S02]  /*4f70*/  FFMA R26, R40, UR7, -R102 ;  /* 0x00000007281a7c23 */ /* 0x002fe40008000866 */
[----:B------:R-:W-:-:S05]  /*4f80*/  @!P6 FMUL R24, R24, 0.5 ;  /* 0x3f0000001818e820 */ /* 0x000fca0000400000 */
[----:B------:R1:W4:Y:S01]  /*4f90*/  MUFU.EX2 R32, R24 ;  /* 0x0000001800207308 */ /* 0x0003220000000800 */
[----:B--2---:R-:W-:Y:S01]  /*4fa0*/  @!P5 FMUL R36, R36, R36 ;  /* 0x000000242424d220 */ /* 0x004fe20000400000 */
[----:B------:R-:W-:Y:S01]  /*4fb0*/  FSETP.GEU.AND P5, PT, R34, -126, PT ;  /* 0xc2fc00002200780b */ /* 0x000fe20003fae000 */
[----:B---3--:R-:W-:Y:S01]  /*4fc0*/  @!P4 FMUL R37, R37, R37 ;  /* 0x000000252525c220 */ /* 0x008fe20000400000 */
[----:B------:R-:W-:Y:S01]  /*4fd0*/  FSETP.GEU.AND P4, PT, R35, -126, PT ;  /* 0xc2fc00002300780b */ /* 0x000fe20003f8e000 */
[----:B-1----:R-:W-:-:S10]  /*4fe0*/  FFMA R24, R42, UR7, -R100 ;  /* 0x000000072a187c23 */ /* 0x002fd40008000864 */
[----:B------:R-:W-:Y:S01]  /*4ff0*/  @!P5 FMUL R34, R34, 0.5 ;  /* 0x3f0000002222d820 */ /* 0x000fe20000400000 */
[----:B----4-:R-:W-:Y:S01]  /*5000*/  @!P6 FMUL R32, R32, R32 ;  /* 0x000000202020e220 */ /* 0x010fe20000400000 */
[----:B------:R-:W-:Y:S02]  /*5010*/  FSETP.GEU.AND P6, PT, R25, -126, PT ;  /* 0xc2fc00001900780b */ /* 0x000fe40003fce000 */
[----:B------:R-:W1:Y:S01]  /*5020*/  MUFU.EX2 R105, R34 ;  /* 0x0000002200697308 */ /* 0x000e620000000800 */
[----:B------:R-:W-:-:S07]  /*5030*/  @!P4 FMUL R35, R35, 0.5 ;  /* 0x3f0000002323c820 */ /* 0x000fce0000400000 */
[----:B------:R-:W2:Y:S03]  /*5040*/  MUFU.EX2 R38, R35 ;  /* 0x0000002300267308 */ /* 0x000ea60000000800 */
[----:B------:R-:W-:-:S05]  /*5050*/  @!P6 FMUL R25, R25, 0.5 ;  /* 0x3f0000001919e820 */ /* 0x000fca0000400000 */
[----:B------:R3:W4:Y:S01]  /*5060*/  MUFU.EX2 R107, R25 ;  /* 0x00000019006b7308 */ /* 0x0007220000000800 */
[----:B-1----:R-:W-:Y:S01]  /*5070*/  @!P5 FMUL R105, R105, R105 ;  /* 0x000000696969d220 */ /* 0x002fe20000400000 */
[----:B------:R-:W-:Y:S01]  /*5080*/  FSETP.GEU.AND P5, PT, R39, -126, PT ;  /* 0xc2fc00002700780b */ /* 0x000fe20003fae000 */
[--C-:B---3--:R-:W-:Y:S01]  /*5090*/  FFMA R25, R43, UR7, -R100.reuse ;  /* 0x000000072b197c23 */ /* 0x108fe20008000864 */
[----:B--2---:R-:W-:Y:S01]  /*50a0*/  @!P4 FMUL R38, R38, R38 ;  /* 0x000000262626c220 */ /* 0x004fe20000400000 */
[----:B------:R-:W-:Y:S01]  /*50b0*/  FSETP.GEU.AND P4, PT, R26, -126, PT ;  /* 0xc2fc00001a00780b */ /* 0x000fe20003f8e000 */
[--C-:B------:R-:W-:Y:S01]  /*50c0*/  FFMA R43, R46, UR7, -R100.reuse ;  /* 0x000000072e2b7c23 */ /* 0x100fe20008000864 */
[----:B------:R-:W-:Y:S01]  /*50d0*/  FFMA R46, R47, UR7, -R100 ;  /* 0x000000072f2e7c23 */ /* 0x000fe20008000864 */
[----:B------:R-:W-:-:S07]  /*50e0*/  FFMA R47, R53, UR7, -R102 ;  /* 0x00000007352f7c23 */ /* 0x000fce0008000866 */
[----:B------:R-:W-:Y:S01]  /*50f0*/  @!P5 FMUL R39, R39, 0.5 ;  /* 0x3f0000002727d820 */ /* 0x000fe20000400000 */
[----:B----4-:R-:W-:Y:S01]  /*5100*/  @!P6 FMUL R107, R107, R107 ;  /* 0x0000006b6b6be220 */ /* 0x010fe20000400000 */
[----:B------:R-:W-:Y:S02]  /*5110*/  FSETP.GEU.AND P6, PT, R41, -126, PT ;  /* 0xc2fc00002900780b */ /* 0x000fe40003fce000 */
[----:B------:R-:W1:Y:S01]  /*5120*/  MUFU.EX2 R34, R39 ;  /* 0x0000002700227308 */ /* 0x000e620000000800 */
[----:B------:R-:W-:-:S07]  /*5130*/  @!P4 FMUL R26, R26, 0.5 ;  /* 0x3f0000001a1ac820 */ /* 0x000fce0000400000 */
[----:B------:R2:W3:Y:S03]  /*5140*/  MUFU.EX2 R35, R26 ;  /* 0x0000001a00237308 */ /* 0x0004e60000000800 */
[----:B------:R-:W-:Y:S01]  /*5150*/  @!P6 FMUL R41, R41, 0.5 ;  /* 0x3f0000002929e820 */ /* 0x000fe20000400000 */
[----:B-1----:R-:W-:Y:S01]  /*5160*/  @!P5 FMUL R34, R34, R34 ;  /* 0x000000222222d220 */ /* 0x002fe20000400000 */
[----:B------:R-:W-:-:S03]  /*5170*/  FSETP.GEU.AND P5, PT, R44, -126, PT ;  /* 0xc2fc00002c00780b */ /* 0x000fc60003fae000 */
[----:B------:R-:W1:Y:S01]  /*5180*/  MUFU.EX2 R40, R41 ;  /* 0x0000002900287308 */ /* 0x000e620000000800 */
[----:B--2---:R-:W-:Y:S01]  /*5190*/  F2FP.BF16.F32.PACK_AB R26, R28, R29 ;  /* 0x0000001d1c1a723e */ /* 0x004fe200000010ff */
[----:B---3--:R-:W-:Y:S01]  /*51a0*/  @!P4 FMUL R35, R35, R35 ;  /* 0x000000232323c220 */ /* 0x008fe20000400000 */
[----:B------:R-:W-:-:S07]  /*51b0*/  FSETP.GEU.AND P4, PT, R45, -126, PT ;  /* 0xc2fc00002d00780b */ /* 0x000fce0003f8e000 */
[----:B------:R-:W-:-:S04]  /*51c0*/  @!P5 FMUL R44, R44, 0.5 ;  /* 0x3f0000002c2cd820 */ /* 0x000fc80000400000 */
[----:B------:R-:W2:Y:S01]  /*51d0*/  MUFU.EX2 R39, R44 ;  /* 0x0000002c00277308 */ /* 0x000ea20000000800 */
[----:B-1----:R-:W-:Y:S01]  /*51e0*/  @!P6 FMUL R40, R40, R40 ;  /* 0x000000282828e220 */ /* 0x002fe20000400000 */
[----:B------:R-:W-:Y:S01]  /*51f0*/  FSETP.GEU.AND P6, PT, R24, -126, PT ;  /* 0xc2fc00001800780b */ /* 0x000fe20003fce000 */
[----:B------:R-:W-:-:S05]  /*5200*/  @!P4 FMUL R45, R45, 0.5 ;  /* 0x3f0000002d2dc820 */ /* 0x000fca0000400000 */
[----:B------:R1:W3:Y:S07]  /*5210*/  MUFU.EX2 R42, R45 ;  /* 0x0000002d002a7308 */ /* 0x0002ee0000000800 */
[----:B------:R-:W-:Y:S01]  /*5220*/  @!P6 FMUL R24, R24, 0.5 ;  /* 0x3f0000001818e820 */ /* 0x000fe20000400000 */
[----:B--2---:R-:W-:Y:S01]  /*5230*/  @!P5 FMUL R39, R39, R39 ;  /* 0x000000272727d220 */ /* 0x004fe20000400000 */
[----:B------:R-:W-:Y:S02]  /*5240*/  FSETP.GEU.AND P5, PT, R25, -126, PT ;  /* 0xc2fc00001900780b */ /* 0x000fe40003fae000 */
[----:B------:R2:W4:Y:S01]  /*5250*/  MUFU.EX2 R41, R24 ;  /* 0x0000001800297308 */ /* 0x0005220000000800 */
[--C-:B-1----:R-:W-:Y:S01]  /*5260*/  FFMA R45, R48, UR7, -R102.reuse ;  /* 0x00000007302d7c23 */ /* 0x102fe20008000866 */
[----:B------:R-:W-:Y:S01]  /*5270*/  FFMA R48, R49, UR7, -R102 ;  /* 0x0000000731307c23 */ /* 0x000fe20008000866 */
[----:B------:R-:W-:Y:S01]  /*5280*/  FFMA R49, R50, UR7, -R100 ;  /* 0x0000000732317c23 */ /* 0x000fe20008000864 */
[----:B------:R-:W-:Y:S01]  /*5290*/  UMOV UR7, 0xc0000010 ;  /* 0xc000001000077882 */ /* 0x000fe20000000000 */
[----:B---3--:R-:W-:Y:S01]  /*52a0*/  @!P4 FMUL R42, R42, R42 ;  /* 0x0000002a2a2ac220 */ /* 0x008fe20000400000 */
[----:B------:R-:W-:-:S02]  /*52b0*/  FSETP.GEU.AND P4, PT, R43, -126, PT ;  /* 0xc2fc00002b00780b */ /* 0x000fc40003f8e000 */
[----:B--2---:R-:W-:Y:S01]  /*52c0*/  F2FP.BF16.F32.PACK_AB R24, R98, R101 ;  /* 0x000000656218723e */ /* 0x004fe200000010ff */
[----:B------:R-:W-:Y:S02]  /*52d0*/  FADD R98, R13, R98 ;  /* 0x000000620d627221 */ /* 0x000fe40000000000 */
[----:B------:R-:W-:Y:S01]  /*52e0*/  @!P5 FMUL R25, R25, 0.5 ;  /* 0x3f0000001919d820 */ /* 0x000fe20000400000 */
[----:B------:R-:W-:Y:S02]  /*52f0*/  IMAD R13, R7, 0x8, R18 ;  /* 0x00000008070d7824 */ /* 0x000fe400078e0212 */
[----:B------:R-:W-:Y:S01]  /*5300*/  FADD R29, R98, R29 ;  /* 0x0000001d621d7221 */ /* 0x000fe20000000000 */
[----:B------:R1:W2:Y:S01]  /*5310*/  MUFU.EX2 R44, R25 ;  /* 0x00000019002c7308 */ /* 0x0002a20000000800 */
[----:B----4-:R-:W-:Y:S01]  /*5320*/  @!P6 FMUL R41, R41, R41 ;  /* 0x000000292929e220 */ /* 0x010fe20000400000 */
[----:B------:R-:W-:Y:S01]  /*5330*/  FSETP.GEU.AND P6, PT, R46, -126, PT ;  /* 0xc2fc00002e00780b */ /* 0x000fe20003fce000 */
[----:B------:R-:W-:Y:S01]  /*5340*/  FADD R28, R29, R28 ;  /* 0x0000001c1d1c7221 */ /* 0x000fe20000000000 */
[----:B------:R-:W-:Y:S01]  /*5350*/  PRMT R13, RZ, 0x654, R13 ;  /* 0x00000654ff0d7816 */ /* 0x000fe2000000000d */
[----:B------:R-:W-:Y:S01]  /*5360*/  @!P4 FMUL R43, R43, 0.5 ;  /* 0x3f0000002b2bc820 */ /* 0x000fe20000400000 */
[----:B------:R-:W-:Y:S01]  /*5370*/  VIADD R7, R7, 0x1 ;  /* 0x0000000107077836 */ /* 0x000fe20000000000 */
[----:B-1----:R-:W-:Y:S01]  /*5380*/  F2FP.BF16.F32.PACK_AB R25, R103, R104 ;  /* 0x000000686719723e */ /* 0x002fe200000010ff */
[----:B------:R-:W-:-:S03]  /*5390*/  FADD R103, R12, R103 ;  /* 0x000000670c677221 */ /* 0x000fc60000000000 */
[----:B------:R-:W1:Y:S01]  /*53a0*/  MUFU.EX2 R43, R43 ;  /* 0x0000002b002b7308 */ /* 0x000e620000000800 */
[----:B------:R-:W-:Y:S01]  /*53b0*/  ISETP.NE.AND P3, PT, R7, 0x4, PT ;  /* 0x000000040700780c */ /* 0x000fe20003f65270 */
[----:B------:R-:W-:Y:S01]  /*53c0*/  WARPGROUP.ARRIVE ;  /* 0x00000000000079c5 */ /* 0x000fe20000000000 */
[----:B------:R-:W-:Y:S01]  /*53d0*/  FADD R30, R103, R30 ;  /* 0x0000001e671e7221 */ /* 0x000fe20000000000 */
[----:B------:R-:W-:Y:S01]  /*53e0*/  @!P6 FMUL R46, R46, 0.5 ;  /* 0x3f0000002e2ee820 */ /* 0x000fe20000400000 */
[----:B------:R-:W-:Y:S01]  /*53f0*/  SEL R7, R7, RZ, P3 ;  /* 0x000000ff07077207 */ /* 0x000fe20001800000 */
[----:B--2---:R-:W-:Y:S01]  /*5400*/  @!P5 FMUL R44, R44, R44 ;  /* 0x0000002c2c2cd220 */ /* 0x004fe20000400000 */
[----:B------:R-:W-:Y:S01]  /*5410*/  FSETP.GEU.AND P5, PT, R45, -126, PT ;  /* 0xc2fc00002d00780b */ /* 0x000fe20003fae000 */
[----:B------:R-:W-:Y:S01]  /*5420*/  HGMMA.64x16x16.F32.BF16 R88, R24, gdesc[UR16].tnspB, R88, gsb0 ;  /* 0x4020001018587df0 */ /* 0x000fe20008001858 */
[----:B------:R-:W-:Y:S01]  /*5430*/  UMOV UR18, UR8 ;  /* 0x0000000800127c82 */ /* 0x000fe20008000000 */
[----:B------:R-:W-:Y:S01]  /*5440*/  UMOV UR19, 0xc0000010 ;  /* 0xc000001000137882 */ /* 0x000fe20000000000 */
[----:B------:R-:W-:Y:S01]  /*5450*/  UIADD3 UR8, UR6, 0x20, URZ ;  /* 0x0000002006087890 */ /* 0x000fe2000fffe03f */
[----:B------:R-:W2:Y:S01]  /*5460*/  MUFU.EX2 R46, R46 ;  /* 0x0000002e002e7308 */ /* 0x000ea20000000800 */
[----:B------:R-:W-:Y:S01]  /*5470*/  FADD R30, R30, R31 ;  /* 0x0000001f1e1e7221 */ /* 0x000fe20000000000 */
[----:B-1----:R-:W-:Y:S01]  /*5480*/  @!P4 FMUL R43, R43, R43 ;  /* 0x0000002b2b2bc220 */ /* 0x002fe20000400000 */
[----:B------:R-:W-:-:S05]  /*5490*/  FSETP.GEU.AND P4, PT, R48, -126, PT ;  /* 0xc2fc00003000780b */ /* 0x000fca0003f8e000 */
[----:B------:R-:W-:-:S06]  /*54a0*/  @!P5 FMUL R45, R45, 0.5 ;  /* 0x3f0000002d2dd820 */ /* 0x000fcc0000400000 */
[----:B------:R-:W1:Y:S01]  /*54b0*/  MUFU.EX2 R45, R45 ;  /* 0x0000002d002d7308 */ /* 0x000e620000000800 */
[----:B--2---:R-:W-:Y:S01]  /*54c0*/  @!P6 FMUL R46, R46, R46 ;  /* 0x0000002e2e2ee220 */ /* 0x004fe20000400000 */
[----:B------:R-:W-:Y:S01]  /*54d0*/  FSETP.GEU.AND P6, PT, R47, -126, PT ;  /* 0xc2fc00002f00780b */ /* 0x000fe20003fce000 */
[----:B------:R-:W-:-:S06]  /*54e0*/  @!P4 FMUL R48, R48, 0.5 ;  /* 0x3f0000003030c820 */ /* 0x000fcc0000400000 */
[----:B------:R-:W2:Y:S01]  /*54f0*/  MUFU.EX2 R48, R48 ;  /* 0x0000003000307308 */ /* 0x000ea20000000800 */
[----:B-1----:R-:W-:Y:S01]  /*5500*/  @!P5 FMUL R45, R45, R45 ;  /* 0x0000002d2d2dd220 */ /* 0x002fe20000400000 */
[----:B------:R-:W-:-:S04]  /*5510*/  FSETP.GEU.AND P5, PT, R52, -126, PT ;  /* 0xc2fc00003400780b */ /* 0x000fc80003fae000 */
[----:B------:R-:W-:Y:S01]  /*5520*/  @!P6 FMUL R47, R47, 0.5 ;  /* 0x3f0000002f2fe820 */ /* 0x000fe20000400000 */
[----:B------:R-:W-:Y:S02]  /*5530*/  WARPGROUP.DEPBAR.LE gsb0, 0x0 ;  /* 0x00008000000079c5 */ /* 0x000fe40000010000 */
[----:B------:R-:W-:-:S03]  /*5540*/  WARPGROUP.ARRIVE ;  /* 0x00000000000079c5 */ /* 0x000fc60000000000 */
[----:B------:R-:W1:Y:S01]  /*5550*/  MUFU.EX2 R47, R47 ;  /* 0x0000002f002f7308 */ /* 0x000e620000000800 */
[----:B--2---:R-:W-:Y:S01]  /*5560*/  @!P4 FMUL R48, R48, R48 ;  /* 0x000000303030c220 */ /* 0x004fe20000400000 */
[C---:B------:R-:W-:Y:S01]  /*5570*/  FSETP.GEU.AND P4, PT, R49.reuse, -126, PT ;  /* 0xc2fc00003100780b */ /* 0x040fe20003f8e000 */
[----:B------:R-:W-:Y:S01]  /*5580*/  @!P5 FMUL R52, R52, 0.5 ;  /* 0x3f0000003434d820 */ /* 0x000fe20000400000 */
[----:B------:R-:W-:Y:S01]  /*5590*/  HGMMA.64x16x16.F32.BF16 R80, R24, gdesc[UR16].tnspB, R80, gsb0 ;  /* 0x4020001018507df0 */ /* 0x000fe20008001850 */
[----:B------:R-:W-:Y:S01]  /*55a0*/  UMOV UR18, UR8 ;  /* 0x0000000800127c82 */ /* 0x000fe20008000000 */
[----:B------:R-:W-:Y:S01]  /*55b0*/  UMOV UR19, 0xc0000010 ;  /* 0xc000001000137882 */ /* 0x000fe20000000000 */
[----:B------:R-:W-:Y:S01]  /*55c0*/  UIADD3 UR8, UR6, 0x220, URZ ;  /* 0x0000022006087890 */ /* 0x000fe2000fffe03f */
[----:B------:R-:W2:Y:S07]  /*55d0*/  MUFU.EX2 R50, R52 ;  /* 0x0000003400327308 */ /* 0x000eae0000000800 */
[----:B------:R-:W-:Y:S01]  /*55e0*/  @!P4 FMUL R49, R49, 0.5 ;  /* 0x3f0000003131c820 */ /* 0x000fe20000400000 */
[----:B-1----:R-:W-:Y:S01]  /*55f0*/  @!P6 FMUL R47, R47, R47 ;  /* 0x0000002f2f2fe220 */ /* 0x002fe20000400000 */
[----:B------:R-:W-:-:S04]  /*5600*/  FSETP.GEU.AND P6, PT, R51, -126, PT ;  /* 0xc2fc00003300780b */ /* 0x000fc80003fce000 */
[----:B------:R-:W1:Y:S01]  /*5610*/  MUFU.EX2 R49, R49 ;  /* 0x0000003100317308 */ /* 0x000e620000000800 */
[----:B--2---:R-:W-:Y:S01]  /*5620*/  @!P5 FMUL R50, R50, R50 ;  /* 0x000000323232d220 */ /* 0x004fe20000400000 */
[----:B------:R-:W-:-:S07]  /*5630*/  FSETP.GEU.AND P5, PT, R55, -126, PT ;  /* 0xc2fc00003700780b */ /* 0x000fce0003fae000 */
[----:B------:R-:W-:-:S04]  /*5640*/  @!P6 FMUL R51, R51, 0.5 ;  /* 0x3f0000003333e820 */ /* 0x000fc80000400000 */
[----:B------:R-:W2:Y:S01]  /*5650*/  MUFU.EX2 R52, R51 ;  /* 0x0000003300347308 */ /* 0x000ea20000000800 */
[----:B-1----:R-:W-:Y:S01]  /*5660*/  @!P4 FMUL R49, R49, R49 ;  /* 0x000000313131c220 */ /* 0x002fe20000400000 */
[----:B------:R-:W-:Y:S01]  /*5670*/  FSETP.GEU.AND P4, PT, R54, -126, PT ;  /* 0xc2fc00003600780b */ /* 0x000fe20003f8e000 */
[----:B------:R-:W-:-:S05]  /*5680*/  @!P5 FMUL R55, R55, 0.5 ;  /* 0x3f0000003737d820 */ /* 0x000fca0000400000 */
[----:B------:R-:W1:Y:S01]  /*5690*/  MUFU.EX2 R12, R55 ;  /* 0x00000037000c7308 */ /* 0x000e620000000800 */
[----:B------:R-:W-:Y:S02]  /*56a0*/  WARPGROUP.DEPBAR.LE gsb0, 0x0 ;  /* 0x00008000000079c5 */ /* 0x000fe40000010000 */
[----:B------:R-:W-:-:S04]  /*56b0*/  WARPGROUP.ARRIVE ;  /* 0x00000000000079c5 */ /* 0x000fc80000000000 */
[----:B------:R-:W-:Y:S01]  /*56c0*/  @!P4 FMUL R54, R54, 0.5 ;  /* 0x3f0000003636c820 */ /* 0x000fe20000400000 */
[----:B--2---:R-:W-:Y:S01]  /*56d0*/  @!P6 FMUL R52, R52, R52 ;  /* 0x000000343434e220 */ /* 0x004fe20000400000 */
[----:B------:R-:W-:Y:S01]  /*56e0*/  HGMMA.64x16x16.F32.BF16 R72, R24, gdesc[UR8].tnspB, R72, gsb0 ;  /* 0x4020000818487df0 */ /* 0x000fe20008001848 */
[----:B------:R-:W-:Y:S01]  /*56f0*/  UMOV UR10, UR12 ;  /* 0x0000000c000a7c82 */ /* 0x000fe20008000000 */
[----:B------:R-:W-:Y:S01]  /*5700*/  UMOV UR11, 0xc0000010 ;  /* 0xc0000010000b7882 */ /* 0x000fe20000000000 */
[----:B------:R-:W-:Y:S01]  /*5710*/  UIADD3 UR12, UR6, 0x120, URZ ;  /* 0x00000120060c7890 */ /* 0x000fe2000fffe03f */
[----:B------:R-:W2:Y:S01]  /*5720*/  MUFU.EX2 R54, R54 ;  /* 0x0000003600367308 */ /* 0x000ea20000000800 */
[----:B-1----:R-:W-:Y:S01]  /*5730*/  @!P5 FMUL R12, R12, R12 ;  /* 0x0000000c0c0cd220 */ /* 0x002fe20000400000 */
[----:B--2---:R-:W-:Y:S01]  /*5740*/  @!P4 FMUL R54, R54, R54 ;  /* 0x000000363636c220 */ /* 0x004fe20000400000 */
[----:B------:R-:W-:-:S04]  /*5750*/  ISETP.NE.AND P4, PT, R19, 0x4, PT ;  /* 0x000000041300780c */ /* 0x000fc80003f85270 */
[----:B------:R-:W-:Y:S01]  /*5760*/  SEL R19, R19, RZ, P4 ;  /* 0x000000ff13137207 */ /* 0x000fe20002000000 */
        /* <DEDUP_REMOVED lines=12> */
[----:B------:R-:W-:Y:S01]  /*5830*/  F2FP.BF16.F32.PACK_AB R24, R36, R33 ;  /* 0x000000212418723e */ /* 0x000fe200000010ff */
[----:B------:R-:W-:Y:S01]  /*5840*/  FADD R33, R28, R33 ;  /* 0x000000211c217221 */ /* 0x000fe20000000000 */
[----:B------:R-:W-:Y:S02]  /*5850*/  F2FP.BF16.F32.PACK_AB R26, R32, R37 ;  /* 0x00000025201a723e */ /* 0x000fe400000010ff */
[----:B------:R-:W-:Y:S01]  /*5860*/  F2FP.BF16.F32.PACK_AB R25, R38, R105 ;  /* 0x000000692619723e */ /* 0x000fe200000010ff */
[----:B------:R-:W-:Y:S01]  /*5870*/  FADD R105, R30, R105 ;  /* 0x000000691e697221 */ /* 0x000fe20000000000 */
[----:B------:R-:W-:Y:S01]  /*5880*/  F2FP.BF16.F32.PACK_AB R27, R34, R107 ;  /* 0x0000006b221b723e */ /* 0x000fe200000010ff */
[----:B------:R-:W-:-:S02]  /*5890*/  FADD R36, R33, R36 ;  /* 0x0000002421247221 */ /* 0x000fc40000000000 */
[----:B------:R-:W-:Y:S01]  /*58a0*/  FADD R38, R105, R38 ;  /* 0x0000002669267221 */ /* 0x000fe20000000000 */
[----:B------:R-:W-:Y:S01]  /*58b0*/  WARPGROUP.ARRIVE ;  /* 0x00000000000079c5 */ /* 0x000fe20000000000 */
[----:B------:R-:W-:Y:S02]  /*58c0*/  FADD R37, R36, R37 ;  /* 0x0000002524257221 */ /* 0x000fe40000000000 */
[----:B------:R-:W-:Y:S02]  /*58d0*/  FADD R107, R38, R107 ;  /* 0x0000006b266b7221 */ /* 0x000fe40000000000 */
[----:B------:R-:W-:Y:S01]  /*58e0*/  FADD R32, R37, R32 ;  /* 0x0000002025207221 */ /* 0x000fe20000000000 */
[----:B------:R-:W-:Y:S01]  /*58f0*/  HGMMA.64x16x16.F32.BF16 R88, R24, gdesc[UR16].tnspB, R88, gsb0 ;  /* 0x4020001018587df0 */ /* 0x000fe20008001858 */
[----:B------:R-:W-:Y:S01]  /*5900*/  UMOV UR19, 0xc0000010 ;  /* 0xc000001000137882 */ /* 0x000fe20000000000 */
[----:B------:R-:W-:Y:S01]  /*5910*/  FADD R34, R107, R34 ;  /* 0x000000226b227221 */ /* 0x000fe20000000000 */
[----:B------:R-:W-:-:S02]  /*5920*/  WARPGROUP.DEPBAR.LE gsb0, 0x0 ;  /* 0x00008000000079c5 */ /* 0x000fc40000010000 */
        /* <DEDUP_REMOVED lines=16> */
[----:B------:R-:W-:-:S07]  /*5a30*/  UIADD3 UR8, UR6, 0x40, URZ ;  /* 0x0000004006087890 */ /* 0x000fce000fffe03f */
[----:B------:R-:W-:Y:S01]  /*5a40*/  UMOV UR18, UR8 ;  /* 0x0000000800127c82 */ /* 0x000fe20008000000 */
        /* <DEDUP_REMOVED lines=46> */
[----:B------:R-:W-:Y:S01]  /*5d30*/  UIADD3 UR6, UR6, 0x260, URZ ;  /* 0x0000026006067890 */ /* 0x000fe2000fffe03f */
        /* <DEDUP_REMOVED lines=11> */
[----:B------:R-:W-:-:S03]  /*5df0*/  FADD R49, R49, R54 ;  /* 0x0000003631317221 */ /* 0x000fc60000000000 */
[----:B------:R-:W-:Y:S01]  /*5e00*/  HGMMA.64x16x16.F32.BF16 R88, R24, gdesc[UR16].tnspB, R88, gsb0 ;  /* 0x4020001018587df0 */ /* 0x000fe20008001858 */
[----:B------:R-:W-:Y:S02]  /*5e10*/  FADD R12, R49, R12 ;  /* 0x0000000c310c7221 */ /* 0x000fe40000000000 */
        /* <DEDUP_REMOVED lines=17> */
[----:B------:R1:W-:Y:S02]  /*5f30*/  SYNCS.ARRIVE.TRANS64.RED.A1T0 RZ, [R13+URZ], RZ ;  /* 0x000000ff0dff79a7 */ /* 0x0003e4000810043f */
[----:B-1----:R-:W-:-:S04]  /*5f40*/  SEL R13, RZ, 0x1, P4 ;  /* 0x00000001ff0d7807 */ /* 0x002fc80002000000 */
[----:B------:R-:W-:Y:S01]  /*5f50*/  LOP3.LUT R4, R4, R13, RZ, 0x3c, !PT ;  /* 0x0000000d04047212 */ /* 0x000fe200078e3cff */
[----:B------:R-:W-:Y:S01]  /*5f60*/  FADD R13, R50, R47 ;  /* 0x0000002f320d7221 */ /* 0x000fe20000000000 */
[----:B------:R-:W-:Y:S06]  /*5f70*/  @P2 BRA `(.L_x_31) ;  /* 0x0000000400082947 */ /* 0x000fec0003800000 */
[----:B------:R-:W-:Y:S01]  /*5f80*/  ISETP.LT.OR P2, PT, R8, 0x1, !P0 ;  /* 0x000000010800780c */ /* 0x000fe20004741670 */
[----:B------:R-:W-:-:S12]  /*5f90*/  BSSY B0, `(.L_x_32) ;  /* 0x000003f000007945 */ /* 0x000fd80003800000 */
[----:B------:R-:W-:Y:S05]  /*5fa0*/  @P2 BRA `(.L_x_33) ;  /* 0x0000000000f42947 */ /* 0x000fea0003800000 */
[----:B------:R-:W-:Y:S02]  /*5fb0*/  ISETP.NE.AND P3, PT, R0, RZ, PT ;  /* 0x000000ff0000720c */ /* 0x000fe40003f65270 */
[----:B------:R-:W-:Y:S02]  /*5fc0*/  LEA R24, R5, R2, 0x3 ;  /* 0x0000000205187211 */ /* 0x000fe400078e18ff */
[----:B------:R-:W-:-:S09]  /*5fd0*/  SHF.L.U32 R25, R6, 0x1f, RZ ;  /* 0x0000001f06197819 */ /* 0x000fd200000006ff */
.L_x_34:
        /* <DEDUP_REMOVED lines=10> */
.L_x_35:
[----:B-12---:R-:W-:Y:S01]  /*6080*/  IMAD R25, R5, 0x2800, R2 ;  /* 0x0000280005197824 */ /* 0x006fe200078e0202 */
        /* <DEDUP_REMOVED lines=18> */
[----:B------:R-:W-:Y:S01]  /*61b0*/  SEL R25, RZ, 0x1, P2 ;  /* 0x00000001ff197807 */ /* 0x000fe20001000000 */
        /* <DEDUP_REMOVED lines=28> */
.L_x_33:
[----:B------:R-:W-:Y:S05]  /*6380*/  BSYNC B0 ;  /* 0x0000000000007941 */ /* 0x000fea0003800000 */
.L_x_32:
[----:B------:R-:W-:-:S07]  /*6390*/  IADD3 R8, R8, -0x1, RZ ;  /* 0xffffffff08087810 */ /* 0x000fce0007ffe0ff */
.L_x_31:
[----:B------:R-:W-:Y:S02]  /*63a0*/  VIADD R14, R14, 0x40 ;  /* 0x000000400e0e7836 */ /* 0x000fe40000000000 */
[----:B------:R-:W-:Y:S02]  /*63b0*/  IMAD.MOV.U32 R101, RZ, RZ, R15 ;  /* 0x000000ffff657224 */ /* 0x000fe400078e000f */
[----:B------:R-:W-:Y:S01]  /*63c0*/  IMAD.MOV.U32 R99, RZ, RZ, R17 ;  /* 0x000000ffff637224 */ /* 0x000fe200078e0011 */
[----:B------:R-:W-:Y:S06]  /*63d0*/  @P1 BRA `(.L_x_36) ;  /* 0xffffffd800281947 */ /* 0x000fec000383ffff */
.L_x_24:
[----:B------:R-:W-:-:S13]  /*63e0*/  ISETP.GE.AND P1, PT, R97, 0x1, PT ;  /* 0x000000016100780c */ /* 0x000fda0003f26270 */
[----:B------:R-:W-:Y:S05]  /*63f0*/  @!P1 BRA `(.L_x_37) ;  /* 0x0000002c00b89947 */ /* 0x000fea0003800000 */
[----:B------:R-:W-:Y:S01]  /*6400*/  MOV R108, R15 ;  /* 0x0000000f006c7202 */ /* 0x000fe20000000f00 */
[----:B------:R-:W-:Y:S01]  /*6410*/  IMAD.MOV.U32 R102, RZ, RZ, R17 ;  /* 0x000000ffff667224 */ /* 0x000fe200078e0011 */
[----:B------:R-:W-:-:S07]  /*6420*/  LOP3.LUT R96, R16, 0x1f, RZ, 0xc0, !PT ;  /* 0x0000001f10607812 */ /* 0x000fce00078ec0ff */
.L_x_51:
[----:B--2---:R-:W-:Y:S01]  /*6430*/  IMAD R24, R19, 0x8, R2 ;  /* 0x0000000813187824 */ /* 0x004fe200078e0202 */
[----:B------:R-:W-:-:S07]  /*6440*/  SHF.L.U32 R15, R4, 0x1f, RZ ;  /* 0x0000001f040f7819 */ /* 0x000fce00000006ff */
.L_x_38:
[----:B--2---:R2:W3:Y:S02]  /*6450*/  SYNCS.PHASECHK.TRANS64.TRYWAIT P1, [R24+URZ+0xc800], R15 ;  /* 0x00c8000f180075a7 */ /* 0x0044e4000802017f */
[----:B---3--:R-:W-:Y:S05]  /*6460*/  @!P1 NANOSLEEP.SYNCS 0x989680 ;  /* 0x009896800000995d */ /* 0x008fea0003900000 */
[----:B------:R-:W3:Y:S02]  /*6470*/  @!P1 SYNCS.PHASECHK.TRANS64 P1, [R24+URZ+0xc800], R15 ;  /* 0x00c8000f180095a7 */ /* 0x000ee4000802007f */
[----:B---3--:R-:W-:Y:S05]  /*6480*/  @!P1 BRA `(.L_x_38) ;  /* 0xfffffffc00f09947 */ /* 0x008fea000383ffff */
[----:B------:R-:W-:Y:S05]  /*6490*/  WARPSYNC.ALL ;  /* 0x0000000000007948 */ /* 0x000fea0003800000 */
[----:B------:R-:W-:Y:S01]  /*64a0*/  IMAD.U32 R98, RZ, RZ, UR15 ;  /* 0x0000000fff627e24 */ /* 0x000fe2000f8e00ff */
[----:B------:R-:W-:Y:S01]  /*64b0*/  MOV R99, 0xc0000010 ;  /* 0xc000001000637802 */ /* 0x000fe20000000f00 */
[----:B-12---:R-:W-:Y:S01]  /*64c0*/  WARPGROUP.ARRIVE ;  /* 0x00000000000079c5 */ /* 0x006fe20000000000 */
[----:B------:R-:W-:Y:S01]  /*64d0*/  R2UR UR8, R22 ;  /* 0x00000000160872ca */ /* 0x000fe200000e0000 */
[----:B------:R-:W-:Y:S01]  /*64e0*/  IMAD R98, R19, 0x280, R98 ;  /* 0x0000028013627824 */ /* 0x000fe200078e0262 */
[----:B------:R-:W-:Y:S01]  /*64f0*/  R2UR UR11, R99 ;  /* 0x00000000630b72ca */ /* 0x000fe200000e0000 */
[----:B------:R-:W-:Y:S01]  /*6500*/  IMAD.MOV.U32 R101, RZ, RZ, -0x3ffffff0 ;  /* 0xc0000010ff657424 */ /* 0x000fe200078e00ff */
[----:B------:R-:W-:Y:S01]  /*6510*/  R2UR UR9, R23 ;  /* 0x00000000170972ca */ /* 0x000fe200000e0000 */
[C---:B------:R-:W-:Y:S01]  /*6520*/  VIADD R100, R98.reuse, 0x80 ;  /* 0x0000008062647836 */ /* 0x040fe20000000000 */
[----:B------:R-:W-:-:S02]  /*6530*/  R2UR UR10, R98 ;  /* 0x00000000620a72ca */ /* 0x000fc400000e0000 */
[----:B------:R-:W-:Y:S02]  /*6540*/  MOV R99, 0xc0000010 ;  /* 0xc000001000637802 */ /* 0x000fe40000000f00 */
[----:B------:R-:W-:Y:S02]  /*6550*/  ISETP.NE.AND P1, PT, R10, RZ, PT ;  /* 0x000000ff0a00720c */ /* 0x000fe40003f25270 */
[----:B------:R-:W-:-:S07]  /*6560*/  R2UR UR7, R99 ;  /* 0x00000000630772ca */ /* 0x000fce00000e0000 */
[----:B------:R-:W-:Y:S01]  /*6570*/  HGMMA.64x64x16.F32.BF16 R24, gdesc[UR8], RZ, !UPT, gsb0 ;  /* 0x00e00000081879f0 */ /* 0x000fe2000c0018ff */
[----:B------:R-:W-:Y:S01]  /*6580*/  R2UR UR10, R100 ;  /* 0x00000000640a72ca */ /* 0x000fe200000e0000 */
[----:B------:R-:W-:Y:S01]  /*6590*/  VIADD R100, R98, 0x100 ;  /* 0x0000010062647836 */ /* 0x000fe20000000000 */
[----:B------:R-:W-:Y:S02]  /*65a0*/  R2UR UR11, R101 ;  /* 0x00000000650b72ca */ /* 0x000fe400000e0000 */
[----:B------:R-:W-:Y:S02]  /*65b0*/  R2UR UR8, R20 ;  /* 0x00000000140872ca */ /* 0x000fe400000e0000 */
[----:B------:R-:W-:Y:S02]  /*65c0*/  R2UR UR9, R21 ;  /* 0x00000000150972ca */ /* 0x000fe400000e0000 */
[----:B------:R-:W-:Y:S02]  /*65d0*/  MOV R101, 0xc0000010 ;  /* 0xc000001000657802 */ /* 0x000fe40000000f00 */
[----:B------:R-:W-:Y:S01]  /*65e0*/  R2UR UR58, R100 ;  /* 0x00000000643a72ca */ /* 0x000fe200000e0000 */
[----:B------:R-:W-:Y:S01]  /*65f0*/  VIADD R100, R98, 0x180 ;  /* 0x0000018062647836 */ /* 0x000fe20000000000 */
[----:B------:R-:W-:Y:S01]  /*6600*/  R2UR UR59, R101 ;  /* 0x00000000653b72ca */ /* 0x000fe200000e0000 */
[----:B------:R-:W-:-:S02]  /*6610*/  IMAD.MOV.U32 R101, RZ, RZ, -0x3ffffff0 ;  /* 0xc0000010ff657424 */ /* 0x000fc400078e00ff */
[----:B------:R-:W-:Y:S01]  /*6620*/  VIADD R98, R98, 0x200 ;  /* 0x0000020062627836 */ /* 0x000fe20000000000 */
[----:B------:R-:W-:Y:S02]  /*6630*/  R2UR UR46, R100 ;  /* 0x00000000642e72ca */ /* 0x000fe400000e0000 */
[----:B------:R-:W-:Y:S02]  /*6640*/  R2UR UR47, R101 ;  /* 0x00000000652f72ca */ /* 0x000fe400000e0000 */
[----:B------:R-:W-:Y:S01]  /*6650*/  R2UR UR6, R98 ;  /* 0x00000000620672ca */ /* 0x000fe200000e0000 */
        /* <DEDUP_REMOVED lines=14> */
[----:B------:R-:W-:Y:S01]  /*6740*/  ISETP.LT.OR P2, PT, R8, 0x1, !P0 ;  /* 0x000000010800780c */ /* 0x000fe20004741670 */
[----:B------:R-:W-:-:S12]  /*6750*/  BSSY B0, `(.L_x_40) ;  /* 0x000003f000007945 */ /* 0x000fd80003800000 */
[----:B------:R-:W-:Y:S05]  /*6760*/  @P2 BRA `(.L_x_41) ;  /* 0x0000000000f42947 */ /* 0x000fea0003800000 */
[----:B------:R-:W-:Y:S01]  /*6770*/  ISETP.NE.AND P3, PT, R0, RZ, PT ;  /* 0x000000ff0000720c */ /* 0x000fe20003f65270 */
[----:B------:R-:W-:Y:S01]  /*6780*/  IMAD R15, R5, 0x8, R2 ;  /* 0x00000008050f7824 */ /* 0x000fe200078e0202 */
[----:B------:R-:W-:-:S11]  /*6790*/  SHF.L.U32 R98, R6, 0x1f, RZ ;  /* 0x0000001f06627819 */ /* 0x000fd600000006ff */
.L_x_42:
        /* <DEDUP_REMOVED lines=10> */
.L_x_43:
        /* <DEDUP_REMOVED lines=9> */
[----:B------:R-:W-:Y:S01]  /*68d0*/  VIADD R5, R5, 0x1 ;  /* 0x0000000105057836 */ /* 0x000fe20000000000 */
[----:B------:R-:W-:Y:S01]  /*68e0*/  UMOV UR50, URZ ;  /* 0x0000003f00327c82 */ /* 0x000fe20008000000 */
[----:B------:R-:W-:Y:S01]  /*68f0*/  UMOV UR34, 0x10 ;  /* 0x0000001000227882 */ /* 0x000fe20000000000 */
[----:B------:R-:W-:Y:S01]  /*6900*/  UMOV UR36, UR52 ;  /* 0x0000003400247c82 */ /* 0x000fe20008000000 */
[----:B------:R-:W-:Y:S01]  /*6910*/  UMOV UR37, UR53 ;  /* 0x0000003500257c82 */ /* 0x000fe20008000000 */
        /* <DEDUP_REMOVED lines=34> */
.L_x_41:
[----:B------:R-:W-:Y:S05]  /*6b40*/  BSYNC B0 ;  /* 0x0000000000007941 */ /* 0x000fea0003800000 */
.L_x_40:
[----:B------:R-:W-:-:S07]  /*6b50*/  IADD3 R8, R8, -0x1, RZ ;  /* 0xffffffff08087810 */ /* 0x000fce0007ffe0ff */
.L_x_39:
[C---:B------:R-:W-:Y:S01]  /*6b60*/  VIADD R98, R14.reuse, 0x1 ;  /* 0x000000010e627836 */ /* 0x040fe20000000000 */
[----:B------:R-:W-:Y:S05]  /*6b70*/  WARPSYNC.ALL ;  /* 0x0000000000007948 */ /* 0x000fea0003800000 */
[C---:B------:R-:W-:Y:S01]  /*6b80*/  VIADD R100, R14.reuse, 0x8 ;  /* 0x000000080e647836 */ /* 0x040fe20000000000 */
[-C--:B------:R-:W-:Y:S01]  /*6b90*/  ISETP.GE.AND P3, PT, R3, R98.reuse, PT ;  /* 0x000000620300720c */ /* 0x080fe20003f66270 */
[----:B------:R-:W-:Y:S01]  /*6ba0*/  ULDC UR6, c[0x0][0x604] ;  /* 0x0001810000067ab9 */ /* 0x000fe20000000800 */
[----:B------:R-:W-:Y:S01]  /*6bb0*/  ISETP.GE.AND P5, PT, R11, R98, PT ;  /* 0x000000620b00720c */ /* 0x000fe20003fa6270 */
[----:B------:R-:W-:Y:S01]  /*6bc0*/  VIADD R98, R14, 0x9 ;  /* 0x000000090e627836 */ /* 0x000fe20000000000 */
[-C--:B------:R-:W-:Y:S01]  /*6bd0*/  ISETP.GE.AND P6, PT, R3, R100.reuse, PT ;  /* 0x000000640300720c */ /* 0x080fe20003fc6270 */
[----:B------:R-:W-:Y:S01]  /*6be0*/  BSSY B0, `(.L_x_44) ;  /* 0x00000ba000007945 */ /* 0x000fe20003800000 */
[----:B------:R-:W-:-:S02]  /*6bf0*/  ISETP.GE.AND P4, PT, R11, R100, PT ;  /* 0x000000640b00720c */ /* 0x000fc40003f86270 */
[C---:B------:R-:W-:Y:S02]  /*6c00*/  IADD3 R100, R14.reuse, 0x10, RZ ;  /* 0x000000100e647810 */ /* 0x040fe40007ffe0ff */
[----:B------:R-:W-:Y:S02]  /*6c10*/  FSEL R105, R25, -INF , P3 ;  /* 0xff80000019697808 */ /* 0x000fe40001800000 */
[-C--:B------:R-:W-:Y:S02]  /*6c20*/  ISETP.GE.AND P2, PT, R3, R98.reuse, PT ;  /* 0x000000620300720c */ /* 0x080fe40003f46270 */
[----:B------:R-:W-:Y:S01]  /*6c30*/  ISETP.GE.AND P3, PT, R11, R98, PT ;  /* 0x000000620b00720c */ /* 0x000fe20003f66270 */
[----:B------:R-:W-:Y:S01]  /*6c40*/  VIADD R98, R14, 0x11 ;  /* 0x000000110e627836 */ /* 0x000fe20000000000 */
[----:B------:R-:W-:Y:S02]  /*6c50*/  FSEL R106, R27, -INF , P5 ;  /* 0xff8000001b6a7808 */ /* 0x000fe40002800000 */
[----:B------:R-:W-:Y:S01]  /*6c60*/  FSEL R103, R28, -INF , P6 ;  /* 0xff8000001c677808 */ /* 0x000fe20003000000 */
[----:B------:R-:W-:Y:S01]  /*6c70*/  VIADD R28, R14, 0x18 ;  /* 0x000000180e1c7836 */ /* 0x000fe20000000000 */
[----:B------:R-:W-:-:S02]  /*6c80*/  ISETP.GE.AND P5, PT, R3, R100, PT ;  /* 0x000000640300720c */ /* 0x000fc40003fa6270 */
[----:B------:R-:W-:Y:S02]  /*6c90*/  ISETP.GE.AND P6, PT, R11, R100, PT ;  /* 0x000000640b00720c */ /* 0x000fe40003fc6270 */
[----:B------:R-:W-:Y:S01]  /*6ca0*/  FSEL R100, R30, -INF , P4 ;  /* 0xff8000001e647808 */ /* 0x000fe20002000000 */
[----:B------:R-:W-:Y:S01]  /*6cb0*/  VIADD R30, R14, 0x19 ;  /* 0x000000190e1e7836 */ /* 0x000fe20000000000 */
[----:B------:R-:W-:Y:S02]  /*6cc0*/  ISETP.GE.AND P4, PT, R3, R98, PT ;  /* 0x000000620300720c */ /* 0x000fe40003f86270 */
[----:B------:R-:W-:Y:S02]  /*6cd0*/  FSEL R27, R32, -INF , P5 ;  /* 0xff800000201b7808 */ /* 0x000fe40002800000 */
[----:B------:R-:W-:Y:S02]  /*6ce0*/  FSEL R104, R31, -INF , P3 ;  /* 0xff8000001f687808 */ /* 0x000fe40001800000 */
[----:B------:R-:W-:-:S02]  /*6cf0*/  ISETP.GE.AND P5, PT, R11, R28, PT ;  /* 0x0000001c0b00720c */ /* 0x000fc40003fa6270 */
[----:B------:R-:W-:Y:S02]  /*6d00*/  ISETP.GE.AND P3, PT, R3, R28, PT ;  /* 0x0000001c0300720c */ /* 0x000fe40003f66270 */
[----:B------:R-:W-:Y:S01]  /*6d10*/  FSEL R28, R34, -INF , P6 ;  /* 0xff800000221c7808 */ /* 0x000fe20003000000 */
[----:B------:R-:W-:Y:S01]  /*6d20*/  VIADD R34, R14, 0x21 ;  /* 0x000000210e227836 */ /* 0x000fe20000000000 */
[----:B------:R-:W-:Y:S02]  /*6d30*/  FSEL R33, R33, -INF , P4 ;  /* 0xff80000021217808 */ /* 0x000fe40002000000 */
[-C--:B------:R-:W-:Y:S02]  /*6d40*/  ISETP.GE.AND P6, PT, R3, R30.reuse, PT ;  /* 0x0000001e0300720c */ /* 0x080fe40003fc6270 */
[----:B------:R-:W-:Y:S02]  /*6d50*/  ISETP.GE.AND P4, PT, R11, R30, PT ;  /* 0x0000001e0b00720c */ /* 0x000fe40003f86270 */
[----:B------:R-:W-:-:S02]  /*6d60*/  FSEL R30, R38, -INF , P5 ;  /* 0xff800000261e7808 */ /* 0x000fc40002800000 */
[----:B------:R-:W-:Y:S02]  /*6d70*/  ISETP.GE.AND P5, PT, R3, R14, PT ;  /* 0x0000000e0300720c */ /* 0x000fe40003fa6270 */
[----:B------:R-:W-:Y:S02]  /*6d80*/  FSEL R107, R29, -INF , P2 ;  /* 0xff8000001d6b7808 */ /* 0x000fe40001000000 */
[----:B------:R-:W-:Y:S02]  /*6d90*/  ISETP.GE.AND P2, PT, R11, R98, PT ;  /* 0x000000620b00720c */ /* 0x000fe40003f46270 */
[----:B------:R-:W-:Y:S02]  /*6da0*/  FSEL R29, R37, -INF , P6 ;  /* 0xff800000251d7808 */ /* 0x000fe40003000000 */
[----:B------:R-:W-:Y:S02]  /*6db0*/  IADD3 R98, R14, 0x20, RZ ;  /* 0x000000200e627810 */ /* 0x000fe40007ffe0ff */
[----:B------:R-:W-:-:S02]  /*6dc0*/  ISETP.GE.AND P6, PT, R11, R14, PT ;  /* 0x0000000e0b00720c */ /* 0x000fc40003fc6270 */
[----:B------:R-:W-:Y:S02]  /*6dd0*/  FSEL R37, R24, -INF , P5 ;  /* 0xff80000018257808 */ /* 0x000fe40002800000 */
[----:B------:R-:W-:Y:S02]  /*6de0*/  FSEL R24, R39, -INF , P4 ;  /* 0xff80000027187808 */ /* 0x000fe40002000000 */
[----:B------:R-:W-:Y:S02]  /*6df0*/  FSEL R32, R35, -INF , P2 ;  /* 0xff80000023207808 */ /* 0x000fe40001000000 */
[-C--:B------:R-:W-:Y:S02]  /*6e00*/  ISETP.GE.AND P5, PT, R3, R34.reuse, PT ;  /* 0x000000220300720c */ /* 0x080fe40003fa6270 */
[----:B------:R-:W-:Y:S01]  /*6e10*/  ISETP.GE.AND P4, PT, R11, R34, PT ;  /* 0x000000220b00720c */ /* 0x000fe20003f86270 */
[----:B------:R-:W-:Y:S01]  /*6e20*/  VIADD R34, R14, 0x28 ;  /* 0x000000280e227836 */ /* 0x000fe20000000000 */
[----:B------:R-:W-:-:S02]  /*6e30*/  ISETP.GE.AND P2, PT, R3, R98, PT ;  /* 0x000000620300720c */ /* 0x000fc40003f46270 */
[----:B------:R-:W-:Y:S02]  /*6e40*/  FSEL R26, R26, -INF , P6 ;  /* 0xff8000001a1a7808 */ /* 0x000fe40003000000 */
[----:B------:R-:W-:Y:S02]  /*6e50*/  FSEL R31, R40, -INF , P2 ;  /* 0xff800000281f7808 */ /* 0x000fe40001000000 */
[----:B------:R-:W-:Y:S02]  /*6e60*/  FMNMX R15, R26, R102, !PT ;  /* 0x000000661a0f7209 */ /* 0x000fe40007800000 */
[-C--:B------:R-:W-:Y:S02]  /*6e70*/  ISETP.GE.AND P2, PT, R3, R34.reuse, PT ;  /* 0x000000220300720c */ /* 0x080fe40003f46270 */
[----:B------:R-:W-:Y:S02]  /*6e80*/  ISETP.GE.AND P6, PT, R11, R34, PT ;  /* 0x000000220b00720c */ /* 0x000fe40003fc6270 */
        /* <DEDUP_REMOVED lines=9> */
[----:B------:R-:W-:Y:S01]  /*6f20*/  FSEL R25, R36, -INF , P3 ;  /* 0xff80000024197808 */ /* 0x000fe20001800000 */
[----:B------:R-:W-:Y:S01]  /*6f30*/  VIADD R36, R14, 0x29 ;  /* 0x000000290e247836 */ /* 0x000fe20000000000 */
[----:B------:R-:W-:Y:S02]  /*6f40*/  FMNMX R15, R32, R15, !PT ;  /* 0x0000000f200f7209 */ /* 0x000fe40007800000 */
[----:B------:R-:W-:Y:S02]  /*6f50*/  ISETP.GE.AND P3, PT, R11, R98, PT ;  /* 0x000000620b00720c */ /* 0x000fe40003f66270 */
[----:B------:R-:W-:-:S02]  /*6f60*/  FMNMX R38, R33, R38, !PT ;  /* 0x0000002621267209 */ /* 0x000fc40007800000 */
[----:B------:R-:W-:Y:S02]  /*6f70*/  FMNMX R15, R30, R15, !PT ;  /* 0x0000000f1e0f7209 */ /* 0x000fe40007800000 */
[----:B------:R-:W-:Y:S02]  /*6f80*/  FSEL R42, R42, -INF , P3 ;  /* 0xff8000002a2a7808 */ /* 0x000fe40001800000 */
[----:B------:R-:W-:Y:S02]  /*6f90*/  FSEL R41, R41, -INF , P5 ;  /* 0xff80000029297808 */ /* 0x000fe40002800000 */
[----:B------:R-:W-:Y:S02]  /*6fa0*/  IADD3 R34, R14, 0x30, RZ ;  /* 0x000000300e227810 */ /* 0x000fe40007ffe0ff */
[-C--:B------:R-:W-:Y:S02]  /*6fb0*/  ISETP.GE.AND P3, PT, R3, R36.reuse, PT ;  /* 0x000000240300720c */ /* 0x080fe40003f66270 */
[----:B------:R-:W-:-:S02]  /*6fc0*/  ISETP.GE.AND P5, PT, R11, R36, PT ;  /* 0x000000240b00720c */ /* 0x000fc40003fa6270 */
[----:B------:R-:W-:Y:S02]  /*6fd0*/  FMNMX R38, R25, R38, !PT ;  /* 0x0000002619267209 */ /* 0x000fe40007800000 */
[----:B------:R-:W-:Y:S02]  /*6fe0*/  FSEL R36, R43, -INF , P4 ;  /* 0xff8000002b247808 */ /* 0x000fe40002000000 */
[----:B------:R-:W-:Y:S02]  /*6ff0*/  FSEL R43, R44, -INF , P2 ;  /* 0xff8000002c2b7808 */ /* 0x000fe40001000000 */
[----:B------:R-:W-:Y:S02]  /*7000*/  FMNMX R15, R24, R15, !PT ;  /* 0x0000000f180f7209 */ /* 0x000fe40007800000 */
[-C--:B------:R-:W-:Y:S02]  /*7010*/  ISETP.GE.AND P4, PT, R3, R34.reuse, PT ;  /* 0x000000220300720c */ /* 0x080fe40003f86270 */
[----:B------:R-:W-:Y:S01]  /*7020*/  ISETP.GE.AND P2, PT, R11, R34, PT ;  /* 0x000000220b00720c */ /* 0x000fe20003f46270 */
[----:B------:R-:W-:Y:S01]  /*7030*/  VIADD R34, R14, 0x31 ;  /* 0x000000310e227836 */ /* 0x000fe20000000000 */
[----:B------:R-:W-:-:S02]  /*7040*/  FMNMX R38, R29, R38, !PT ;  /* 0x000000261d267209 */ /* 0x000fc40007800000 */
        /* <DEDUP_REMOVED lines=16> */
[----:B------:R-:W-:Y:S02]  /*7150*/  FSEL R50, R50, -INF , P2 ;  /* 0xff80000032327808 */ /* 0x000fe40001000000 */
[----:B------:R-:W-:Y:S02]  /*7160*/  FMNMX R15, R99, R40, !PT ;  /* 0x00000028630f7209 */ /* 0x000fe40007800000 */
[----:B------:R-:W-:Y:S02]  /*7170*/  FSEL R113, R49, -INF , P6 ;  /* 0xff80000031717808 */ /* 0x000fe40003000000 */
[----:B------:R-:W-:Y:S02]  /*7180*/  FMNMX R38, R109, R38, !PT ;  /* 0x000000266d267209 */ /* 0x000fe40007800000 */
[-C--:B------:R-:W-:Y:S02]  /*7190*/  ISETP.GE.AND P2, PT, R3, R34.reuse, PT ;  /* 0x000000220300720c */ /* 0x080fe40003f46270 */
[----:B------:R-:W-:-:S02]  /*71a0*/  ISETP.GE.AND P6, PT, R11, R34, PT ;  /* 0x000000220b00720c */ /* 0x000fc40003fc6270 */
[----:B------:R-:W-:Y:S02]  /*71b0*/  FSEL R51, R51, -INF , P3 ;  /* 0xff80000033337808 */ /* 0x000fe40001800000 */
[----:B------:R-:W-:Y:S02]  /*71c0*/  FMNMX R34, R50, R15, !PT ;  /* 0x0000000f32227209 */ /* 0x000fe40007800000 */
[----:B------:R-:W-:Y:S02]  /*71d0*/  FMNMX R38, R111, R38, !PT ;  /* 0x000000266f267209 */ /* 0x000fe40007800000 */
[----:B------:R-:W-:Y:S02]  /*71e0*/  FSEL R54, R54, -INF , P4 ;  /* 0xff80000036367808 */ /* 0x000fe40002000000 */
[----:B------:R-:W-:Y:S02]  /*71f0*/  FMNMX R15, R51, R34, !PT ;  /* 0x00000022330f7209 */ /* 0x000fe40007800000 */
[----:B------:R-:W-:-:S02]  /*7200*/  FSEL R115, R52, -INF , P5 ;  /* 0xff80000034737808 */ /* 0x000fc40002800000 */
[----:B------:R-:W-:Y:S02]  /*7210*/  FMNMX R38, R113, R38, !PT ;  /* 0x0000002671267209 */ /* 0x000fe40007800000 */
[----:B------:R-:W-:Y:S02]  /*7220*/  FSEL R98, R55, -INF , P6 ;  /* 0xff80000037627808 */ /* 0x000fe40003000000 */
[----:B------:R-:W-:Y:S02]  /*7230*/  FMNMX R15, R54, R15, !PT ;  /* 0x0000000f360f7209 */ /* 0x000fe40007800000 */
[----:B------:R-:W-:Y:S02]  /*7240*/  FSEL R117, R53, -INF , P2 ;  /* 0xff80000035757808 */ /* 0x000fe40001000000 */
[----:B------:R-:W-:Y:S02]  /*7250*/  FMNMX R38, R115, R38, !PT ;  /* 0x0000002673267209 */ /* 0x000fe40007800000 */
[----:B------:R-:W-:-:S02]  /*7260*/  FMNMX R34, R98, R15, !PT ;  /* 0x0000000f62227209 */ /* 0x000fc40007800000 */
[----:B------:R-:W-:Y:S02]  /*7270*/  FMNMX R38, R117, R38, !PT ;  /* 0x0000002675267209 */ /* 0x000fe40007800000 */
[----:B------:R-:W-:Y:S01]  /*7280*/  IADD3 R19, R19, 0x1, RZ ;  /* 0x0000000113137810 */ /* 0x000fe20007ffe0ff */
[----:B------:R-:W1:Y:S04]  /*7290*/  SHFL.BFLY PT, R17, R34, 0x1, 0x1f ;  /* 0x0c201f0022117f89 */ /* 0x000e6800000e0000 */
[----:B------:R-:W2:Y:S01]  /*72a0*/  SHFL.BFLY PT, R15, R38, 0x1, 0x1f ;  /* 0x0c201f00260f7f89 */ /* 0x000ea200000e0000 */
[----:B-1----:R-:W-:Y:S02]  /*72b0*/  FMNMX R39, R34, R17, !PT ;  /* 0x0000001122277209 */ /* 0x002fe40007800000 */
[----:B--2---:R-:W-:-:S03]  /*72c0*/  FMNMX R35, R38, R15, !PT ;  /* 0x0000000f26237209 */ /* 0x004fc60007800000 */
[----:B------:R-:W1:Y:S04]  /*72d0*/  SHFL.BFLY PT, R44, R39, 0x2, 0x1f ;  /* 0x0c401f00272c7f89 */ /* 0x000e6800000e0000 */
[----:B------:R-:W2:Y:S01]  /*72e0*/  SHFL.BFLY PT, R40, R35, 0x2, 0x1f ;  /* 0x0c401f0023287f89 */ /* 0x000ea200000e0000 */
[----:B-1----:R-:W-:Y:S01]  /*72f0*/  FMNMX R17, R39, R44, !PT ;  /* 0x0000002c27117209 */ /* 0x002fe20007800000 */
[C---:B------:R-:W-:Y:S02]  /*7300*/  IMAD R39, R7.reuse, 0x8, R18 ;  /* 0x0000000807277824 */ /* 0x040fe400078e0212 */
[----:B------:R-:W-:Y:S01]  /*7310*/  VIADD R7, R7, 0x1 ;  /* 0x0000000107077836 */ /* 0x000fe20000000000 */
[----:B--2---:R-:W-:Y:S02]  /*7320*/  FMNMX R15, R35, R40, !PT ;  /* 0x00000028230f7209 */ /* 0x004fe40007800000 */
[----:B------:R-:W-:-:S02]  /*7330*/  FSETP.NEU.AND P3, PT, R17, -INF , PT ;  /* 0xff8000001100780b */ /* 0x000fc40003f6d000 */
[----:B------:R-:W-:Y:S02]  /*7340*/  FSETP.NEU.AND P2, PT, R15, -INF , PT ;  /* 0xff8000000f00780b */ /* 0x000fe40003f4d000 */
[----:B------:R-:W-:Y:S02]  /*7350*/  FSEL R47, R17, RZ, P3 ;  /* 0x000000ff112f7208 */ /* 0x000fe40001800000 */
[----:B------:R-:W-:Y:S02]  /*7360*/  FSEL R45, R15, RZ, P2 ;  /* 0x000000ff0f2d7208 */ /* 0x000fe40001000000 */
[----:B------:R-:W-:Y:S01]  /*7370*/  PRMT R40, RZ, 0x654, R39 ;  /* 0x00000654ff287816 */ /* 0x000fe20000000027 */
[----:B------:R-:W-:Y:S01]  /*7380*/  FADD R38, -R47, R102 ;  /* 0x000000662f267221 */ /* 0x000fe20000000100 */
[----:B------:R-:W-:Y:S01]  /*7390*/  ISETP.NE.AND P2, PT, R19, 0x4, PT ;  /* 0x000000041300780c */ /* 0x000fe20003f45270 */
[----:B------:R-:W-:Y:S01]  /*73a0*/  FADD R34, -R45, R108 ;  /* 0x0000006c2d227221 */ /* 0x000fe20000000100 */
[----:B------:R1:W-:Y:S01]  /*73b0*/  SYNCS.ARRIVE.TRANS64.RED.A1T0 RZ, [R40+URZ], RZ ;  /* 0x000000ff28ff79a7 */ /* 0x0003e2000810043f */
[----:B------:R-:W-:Y:S01]  /*73c0*/  FMUL R35, R38, UR6 ;  /* 0x0000000626237c20 */ /* 0x000fe20008400000 */
[----:B------:R-:W-:Y:S01]  /*73d0*/  SEL R39, RZ, 0x1, P2 ;  /* 0x00000001ff277807 */ /* 0x000fe20001000000 */
[----:B------:R-:W-:Y:S01]  /*73e0*/  FMUL R34, R34, UR6 ;  /* 0x0000000622227c20 */ /* 0x000fe20008400000 */
[----:B------:R-:W-:-:S02]  /*73f0*/  SEL R19, R19, RZ, P2 ;  /* 0x000000ff13137207 */ /* 0x000fc40001000000 */
[----:B------:R-:W-:Y:S02]  /*7400*/  FSETP.GEU.AND P4, PT, R35, -126, PT ;  /* 0xc2fc00002300780b */ /* 0x000fe40003f8e000 */
[----:B------:R-:W-:Y:S02]  /*7410*/  FSETP.GEU.AND P3, PT, R34, -126, PT ;  /* 0xc2fc00002200780b */ /* 0x000fe40003f6e000 */
[----:B------:R-:W-:-:S09]  /*7420*/  ISETP.NE.AND P2, PT, R7, 0x4, PT ;  /* 0x000000040700780c */ /* 0x000fd20003f45270 */
[----:B------:R-:W-:Y:S02]  /*7430*/  @!P4 FMUL R35, R35, 0.5 ;  /* 0x3f0000002323c820 */ /* 0x000fe40000400000 */
[----:B------:R-:W-:-:S04]  /*7440*/  @!P3 FMUL R34, R34, 0.5 ;  /* 0x3f0000002222b820 */ /* 0x000fc80000400000 */
[----:B------:R2:W3:Y:S08]  /*7450*/  MUFU.EX2 R38, R34 ;  /* 0x0000002200267308 */ /* 0x0004f00000000800 */
[----:B------:R-:W4:Y:S01]  /*7460*/  MUFU.EX2 R35, R35 ;  /* 0x0000002300237308 */ /* 0x000f220000000800 */
[----:B--2---:R-:W-:Y:S01]  /*7470*/  LOP3.LUT R34, R4, R39, RZ, 0x3c, !PT ;  /* 0x0000002704227212 */ /* 0x004fe200078e3cff */
[----:B------:R-:W-:-:S03]  /*7480*/  IMAD R39, R19, 0x8, R2 ;  /* 0x0000000813277824 */ /* 0x000fc600078e0202 */
[----:B------:R-:W-:Y:S01]  /*7490*/  SHF.L.U32 R4, R34, 0x1f, RZ ;  /* 0x0000001f22047819 */ /* 0x000fe200000006ff */
[----:B---3--:R-:W-:-:S04]  /*74a0*/  @!P3 FMUL R38, R38, R38 ;  /* 0x000000262626b220 */ /* 0x008fc80000400000 */
[-C--:B------:R-:W-:Y:S01]  /*74b0*/  FMUL R88, R88, R38.reuse ;  /* 0x0000002658587220 */ /* 0x080fe20000400000 */
[-C--:B------:R-:W-:Y:S01]  /*74c0*/  FMUL R89, R89, R38.reuse ;  /* 0x0000002659597220 */ /* 0x080fe20000400000 */
[-C--:B------:R-:W-:Y:S01]  /*74d0*/  FMUL R92, R92, R38.reuse ;  /* 0x000000265c5c7220 */ /* 0x080fe20000400000 */
[-C--:B------:R-:W-:Y:S01]  /*74e0*/  FMUL R93, R93, R38.reuse ;  /* 0x000000265d5d7220 */ /* 0x080fe20000400000 */
[----:B----4-:R-:W-:Y:S01]  /*74f0*/  @!P4 FMUL R35, R35, R35 ;  /* 0x000000232323c220 */ /* 0x010fe20000400000 */
        /* <DEDUP_REMOVED lines=35> */
[----:B-1----:R-:W-:-:S07]  /*7730*/  FMUL R63, R63, R35 ;  /* 0x000000233f3f7220 */ /* 0x002fce0000400000 */
.L_x_45:
[----:B-1----:R1:W2:Y:S02]  /*7740*/  SYNCS.PHASECHK.TRANS64.TRYWAIT P3, [R39+URZ+0xc800], R4 ;  /* 0x00c80004270075a7 */ /* 0x0022a4000806017f */
[----:B--2---:R-:W-:Y:S05]  /*7750*/  @!P3 NANOSLEEP.SYNCS 0x989680 ;  /* 0x009896800000b95d */ /* 0x004fea0003900000 */
[----:B------:R-:W2:Y:S02]  /*7760*/  @!P3 SYNCS.PHASECHK.TRANS64 P3, [R39+URZ+0xc800], R4 ;  /* 0x00c800042700b5a7 */ /* 0x000ea4000806007f */
[----:B--2---:R-:W-:Y:S05]  /*7770*/  @!P3 BRA `(.L_x_45) ;  /* 0xfffffffc00f0b947 */ /* 0x004fea000383ffff */
[----:B------:R-:W-:Y:S05]  /*7780*/  BSYNC B0 ;  /* 0x0000000000007941 */ /* 0x000fea0003800000 */
.L_x_44:
[----:B------:R-:W2:Y:S01]  /*7790*/  LDC R102, c[0x0][0x604] ;  /* 0x00018100ff667b82 */ /* 0x000ea20000000800 */
[----:B------:R-:W-:Y:S05]  /*77a0*/  WARPSYNC.ALL ;  /* 0x0000000000007948 */ /* 0x000fea0003800000 */
[----:B------:R-:W-:Y:S01]  /*77b0*/  SEL R7, R7, RZ, P2 ;  /* 0x000000ff07077207 */ /* 0x000fe20001000000 */
[----:B--2---:R-:W-:-:S04]  /*77c0*/  FMUL R40, R45, R102 ;  /* 0x000000662d287220 */ /* 0x004fc80000400000 */
[-CC-:B------:R-:W-:Y:S01]  /*77d0*/  FFMA R37, R37, R102.reuse, -R40.reuse ;  /* 0x0000006625257223 */ /* 0x180fe20000000828 */
[-CC-:B-1----:R-:W-:Y:S01]  /*77e0*/  FFMA R4, R105, R102.reuse, -R40.reuse ;  /* 0x0000006669047223 */ /* 0x182fe20000000828 */
[-CC-:B------:R-:W-:Y:S01]  /*77f0*/  FFMA R103, R103, R102.reuse, -R40.reuse ;  /* 0x0000006667677223 */ /* 0x180fe20000000828 */
[-C--:B------:R-:W-:Y:S01]  /*7800*/  FMUL R105, R47, R102.reuse ;  /* 0x000000662f697220 */ /* 0x080fe20000400000 */
[-CC-:B------:R-:W-:Y:S01]  /*7810*/  FFMA R107, R107, R102.reuse, -R40.reuse ;  /* 0x000000666b6b7223 */ /* 0x180fe20000000828 */
[----:B------:R-:W-:Y:S01]  /*7820*/  FSETP.GEU.AND P5, PT, R37, -126, PT ;  /* 0xc2fc00002500780b */ /* 0x000fe20003fae000 */
[-CC-:B------:R-:W-:Y:S01]  /*7830*/  FFMA R27, R27, R102.reuse, -R40.reuse ;  /* 0x000000661b1b7223 */ /* 0x180fe20000000828 */
[----:B------:R-:W-:Y:S01]  /*7840*/  FSETP.GEU.AND P6, PT, R4, -126, PT ;  /* 0xc2fc00000400780b */ /* 0x000fe20003fce000 */
[-CC-:B------:R-:W-:Y:S01]  /*7850*/  FFMA R26, R26, R102.reuse, -R105.reuse ;  /* 0x000000661a1a7223 */ /* 0x180fe20000000869 */
[-CC-:B------:R-:W-:Y:S01]  /*7860*/  FFMA R106, R106, R102.reuse, -R105.reuse ;  /* 0x000000666a6a7223 */ /* 0x180fe20000000869 */
[-CC-:B------:R-:W-:Y:S01]  /*7870*/  FFMA R100, R100, R102.reuse, -R105.reuse ;  /* 0x0000006664647223 */ /* 0x180fe20000000869 */
[-CC-:B------:R-:W-:Y:S01]  /*7880*/  FFMA R104, R104, R102.reuse, -R105.reuse ;  /* 0x0000006668687223 */ /* 0x180fe20000000869 */
[-CC-:B------:R-:W-:Y:S01]  /*7890*/  FFMA R33, R33, R102.reuse, -R40.reuse ;  /* 0x0000006621217223 */ /* 0x180fe20000000828 */
[----:B------:R-:W-:Y:S01]  /*78a0*/  FSETP.GEU.AND P3, PT, R26, -126, PT ;  /* 0xc2fc00001a00780b */ /* 0x000fe20003f6e000 */
[-CC-:B------:R-:W-:Y:S01]  /*78b0*/  FFMA R25, R25, R102.reuse, -R40.reuse ;  /* 0x0000006619197223 */ /* 0x180fe20000000828 */
[----:B------:R-:W-:Y:S01]  /*78c0*/  FSETP.GEU.AND P4, PT, R106, -126, PT ;  /* 0xc2fc00006a00780b */ /* 0x000fe20003f8e000 */
[-CC-:B------:R-:W-:Y:S01]  /*78d0*/  FFMA R39, R28, R102.reuse, -R105.reuse ;  /* 0x000000661c277223 */ /* 0x180fe20000000869 */
[-C--:B------:R-:W-:Y:S01]  /*78e0*/  FFMA R28, R32, R102.reuse, -R105 ;  /* 0x00000066201c7223 */ /* 0x080fe20000000869 */
[----:B------:R-:W-:Y:S01]  /*78f0*/  @!P5 FMUL R37, R37, 0.5 ;  /* 0x3f0000002525d820 */ /* 0x000fe20000400000 */
[-CC-:B------:R-:W-:Y:S01]  /*7900*/  FFMA R32, R29, R102.reuse, -R40.reuse ;  /* 0x000000661d207223 */ /* 0x180fe20000000828 */
[----:B------:R-:W-:Y:S01]  /*7910*/  @!P6 FMUL R4, R4, 0.5 ;  /* 0x3f0000000404e820 */ /* 0x000fe20000400000 */
[-CC-:B------:R-:W-:Y:S01]  /*7920*/  FFMA R110, R41, R102.reuse, -R40.reuse ;  /* 0x00000066296e7223 */ /* 0x180fe20000000828 */
[----:B------:R-:W1:Y:S01]  /*7930*/  MUFU.EX2 R53, R37 ;  /* 0x0000002500357308 */ /* 0x000e620000000800 */
[-CC-:B------:R-:W-:Y:S01]  /*7940*/  FFMA R108, R109, R102.reuse, -R40.reuse ;  /* 0x000000666d6c7223 */ /* 0x180fe20000000828 */
[----:B------:R-:W-:Y:S01]  /*7950*/  FFMA R55, R117, R102, -R40 ;  /* 0x0000006675377223 */ /* 0x000fe20000000828 */
[----:B------:R-:W-:-:S02]  /*7960*/  IMAD.MOV.U32 R41, RZ, RZ, -0x3ffffff0 ;  /* 0xc0000010ff297424 */ /* 0x000fc400078e00ff */
[----:B------:R-:W-:Y:S01]  /*7970*/  @!P3 FMUL R26, R26, 0.5 ;  /* 0x3f0000001a1ab820 */ /* 0x000fe20000400000 */
[-CC-:B------:R-:W-:Y:S01]  /*7980*/  FFMA R30, R30, R102.reuse, -R105.reuse ;  /* 0x000000661e1e7223 */ /* 0x180fe20000000869 */
[----:B------:R-:W-:Y:S01]  /*7990*/  @!P4 FMUL R106, R106, 0.5 ;  /* 0x3f0000006a6ac820 */ /* 0x000fe20000400000 */
[-CC-:B------:R-:W-:Y:S01]  /*79a0*/  FFMA R109, R101, R102.reuse, -R105.reuse ;  /* 0x00000066656d7223 */ /* 0x180fe20000000869 */
[----:B------:R-:W2:Y:S01]  /*79b0*/  MUFU.EX2 R52, R4 ;  /* 0x0000000400347308 */ /* 0x000ea20000000800 */
[----:B------:R-:W-:Y:S01]  /*79c0*/  R2UR UR7, R41 ;  /* 0x00000000290772ca */ /* 0x000fe200000e0000 */
[-CC-:B------:R-:W-:Y:S01]  /*79d0*/  FFMA R41, R42, R102.reuse, -R105.reuse ;  /* 0x000000662a297223 */ /* 0x180fe20000000869 */
[-CC-:B------:R-:W-:Y:S01]  /*79e0*/  FFMA R54, R54, R102.reuse, -R105.reuse ;  /* 0x0000006636367223 */ /* 0x180fe20000000869 */
[----:B------:R-:W-:-:S04]  /*79f0*/  FFMA R98, R98, R102, -R105 ;  /* 0x0000006662627223 */ /* 0x000fc80000000869 */
[----:B------:R3:W4:Y:S01]  /*7a00*/  MUFU.EX2 R44, R26 ;  /* 0x0000001a002c7308 */ /* 0x0007220000000800 */
[----:B-1----:R-:W-:Y:S01]  /*7a10*/  @!P5 FMUL R53, R53, R53 ;  /* 0x000000353535d220 */ /* 0x002fe20000400000 */
[----:B------:R-:W-:-:S03]  /*7a20*/  FSETP.GEU.AND P5, PT, R103, -126, PT ;  /* 0xc2fc00006700780b */ /* 0x000fc60003fae000 */
[----:B------:R-:W-:-:S03]  /*7a30*/  FFMA R13, R38, R13, R53 ;  /* 0x0000000d260d7223 */ /* 0x000fc60000000035 */
[----:B------:R1:W5:Y:S01]  /*7a40*/  MUFU.EX2 R47, R106 ;  /* 0x0000006a002f7308 */ /* 0x0003620000000800 */
[----:B--2---:R-:W-:Y:S01]  /*7a50*/  @!P6 FMUL R52, R52, R52 ;  /* 0x000000343434e220 */ /* 0x004fe20000400000 */
[----:B------:R-:W-:Y:S02]  /*7a60*/  FSETP.GEU.AND P6, PT, R107, -126, PT ;  /* 0xc2fc00006b00780b */ /* 0x000fe40003fce000 */
[----:B---3--:R-:W-:-:S03]  /*7a70*/  MOV R26, UR14 ;  /* 0x0000000e001a7c02 */ /* 0x008fc60008000f00 */
[----:B------:R-:W-:Y:S01]  /*7a80*/  @!P5 FMUL R103, R103, 0.5 ;  /* 0x3f0000006767d820 */ /* 0x000fe20000400000 */
[----:B----4-:R-:W-:Y:S01]  /*7a90*/  @!P3 FMUL R44, R44, R44 ;  /* 0x0000002c2c2cb220 */ /* 0x010fe20000400000 */
[----:B------:R-:W-:Y:S02]  /*7aa0*/  FSETP.GEU.AND P3, PT, R100, -126, PT ;  /* 0xc2fc00006400780b */ /* 0x000fe40003f6e000 */
[----:B------:R2:W3:Y:S01]  /*7ab0*/  MUFU.EX2 R49, R103 ;  /* 0x0000006700317308 */ /* 0x0004e20000000800 */
[----:B-1----:R-:W-:Y:S01]  /*7ac0*/  FFMA R106, R115, R102, -R40 ;  /* 0x00000066736a7223 */ /* 0x002fe20000000828 */
[----:B------:R-:W-:Y:S02]  /*7ad0*/  FFMA R12, R35, R12, R44 ;  /* 0x0000000c230c7223 */ /* 0x000fe4000000002c */
[----:B------:R-:W-:Y:S01]  /*7ae0*/  @!P6 FMUL R107, R107, 0.5 ;  /* 0x3f0000006b6be820 */ /* 0x000fe20000400000 */
[----:B-----5:R-:W-:Y:S01]  /*7af0*/  @!P4 FMUL R47, R47, R47 ;  /* 0x0000002f2f2fc220 */ /* 0x020fe20000400000 */
[----:B------:R-:W-:-:S02]  /*7b00*/  FSETP.GEU.AND P4, PT, R104, -126, PT ;  /* 0xc2fc00006800780b */ /* 0x000fc40003f8e000 */
[----:B------:R1:W4:Y:S01]  /*7b10*/  MUFU.EX2 R48, R107 ;  /* 0x0000006b00307308 */ /* 0x0003220000000800 */
[----:B--2---:R-:W-:Y:S02]  /*7b20*/  FFMA R103, R111, R102, -R40 ;  /* 0x000000666f677223 */ /* 0x004fe40000000828 */
[----:B------:R-:W-:-:S05]  /*7b30*/  @!P3 FMUL R100, R100, 0.5 ;  /* 0x3f0000006464b820 */ /* 0x000fca0000400000 */
[----:B------:R2:W5:Y:S01]  /*7b40*/  MUFU.EX2 R46, R100 ;  /* 0x00000064002e7308 */ /* 0x0005620000000800 */
[----:B---3--:R-:W-:Y:S01]  /*7b50*/  @!P5 FMUL R49, R49, R49 ;  /* 0x000000313131d220 */ /* 0x008fe20000400000 */
[----:B------:R-:W-:Y:S01]  /*7b60*/  FSETP.GEU.AND P5, PT, R27, -126, PT ;  /* 0xc2fc00001b00780b */ /* 0x000fe20003fae000 */
[----:B-1----:R-:W-:Y:S01]  /*7b70*/  FFMA R107, R43, R102, -R40 ;  /* 0x000000662b6b7223 */ /* 0x002fe20000000828 */
[----:B------:R-:W-:Y:S01]  /*7b80*/  @!P4 FMUL R104, R104, 0.5 ;  /* 0x3f0000006868c820 */ /* 0x000fe20000400000 */
[----:B------:R-:W-:-:S03]  /*7b90*/  IMAD.MOV.U32 R43, RZ, RZ, -0x3ffffff0 ;  /* 0xc0000010ff2b7424 */ /* 0x000fc600078e00ff */
[----:B------:R1:W3:Y:S01]  /*7ba0*/  MUFU.EX2 R45, R104 ;  /* 0x00000068002d7308 */ /* 0x0002e20000000800 */
[----:B----4-:R-:W-:Y:S01]  /*7bb0*/  @!P6 FMUL R48, R48, R48 ;  /* 0x000000303030e220 */ /* 0x010fe20000400000 */
[----:B------:R-:W-:Y:S01]  /*7bc0*/  FSETP.GEU.AND P6, PT, R33, -126, PT ;  /* 0xc2fc00002100780b */ /* 0x000fe20003fce000 */
[----:B--2---:R-:W-:-:S04]  /*7bd0*/  FFMA R100, R24, R102, -R105 ;  /* 0x0000006618647223 */ /* 0x004fc80000000869 */
[----:B------:R-:W-:Y:S01]  /*7be0*/  @!P5 FMUL R27, R27, 0.5 ;  /* 0x3f0000001b1bd820 */ /* 0x000fe20000400000 */
[----:B-1----:R-:W-:Y:S01]  /*7bf0*/  FFMA R104, R113, R102, -R40 ;  /* 0x0000006671687223 */ /* 0x002fe20000000828 */
[----:B-----5:R-:W-:Y:S02]  /*7c00*/  @!P3 FMUL R46, R46, R46 ;  /* 0x0000002e2e2eb220 */ /* 0x020fe40000400000 */
[----:B------:R1:W2:Y:S01]  /*7c10*/  MUFU.EX2 R37, R27 ;  /* 0x0000001b00257308 */ /* 0x0002a20000000800 */
[----:B------:R-:W-:-:S03]  /*7c20*/  FSETP.GEU.AND P3, PT, R39, -126, PT ;  /* 0xc2fc00002700780b */ /* 0x000fc60003f6e000 */
[----:B------:R-:W-:Y:S01]  /*7c30*/  @!P6 FMUL R33, R33, 0.5 ;  /* 0x3f0000002121e820 */ /* 0x000fe20000400000 */
[----:B---3--:R-:W-:Y:S01]  /*7c40*/  @!P4 FMUL R45, R45, R45 ;  /* 0x0000002d2d2dc220 */ /* 0x008fe20000400000 */
[----:B------:R-:W-:Y:S02]  /*7c50*/  FSETP.GEU.AND P4, PT, R28, -126, PT ;  /* 0xc2fc00001c00780b */ /* 0x000fe40003f8e000 */
[----:B------:R3:W4:Y:S01]  /*7c60*/  MUFU.EX2 R4, R33 ;  /* 0x0000002100047308 */ /* 0x0007220000000800 */
[----:B-1----:R-:W-:-:S05]  /*7c70*/  IMAD.MOV.U32 R27, RZ, RZ, -0x3ffffff0 ;  /* 0xc0000010ff1b7424 */ /* 0x002fca00078e00ff */
[----:B------:R-:W-:Y:S01]  /*7c80*/  R2UR UR19, R27 ;  /* 0x000000001b1372ca */ /* 0x000fe200000e0000 */
[----:B------:R-:W-:Y:S01]  /*7c90*/  @!P3 FMUL R39, R39, 0.5 ;  /* 0x3f0000002727b820 */ /* 0x000fe20000400000 */
[----:B------:R-:W-:Y:S01]  /*7ca0*/  R2UR UR31, R27 ;  /* 0x000000001b1f72ca */ /* 0x000fe200000e0000 */
[----:B--2---:R-:W-:Y:S01]  /*7cb0*/  @!P5 FMUL R37, R37, R37 ;  /* 0x000000252525d220 */ /* 0x004fe20000400000 */
[----:B------:R-:W-:Y:S01]  /*7cc0*/  FSETP.GEU.AND P5, PT, R25, -126, PT ;  /* 0xc2fc00001900780b */ /* 0x000fe20003fae000 */
[----:B---3--:R-:W-:Y:S01]  /*7cd0*/  FFMA R33, R31, R102, -R40 ;  /* 0x000000661f217223 */ /* 0x008fe20000000828 */
[----:B------:R-:W-:Y:S01]  /*7ce0*/  IMAD R40, R19, 0x280, R26 ;  /* 0x0000028013287824 */ /* 0x000fe200078e021a */
[----:B------:R-:W-:Y:S01]  /*7cf0*/  F2FP.BF16.F32.PACK_AB R27, R45, R46 ;  /* 0x0000002e2d1b723e */ /* 0x000fe200000010ff */
[----:B------:R-:W-:Y:S01]  /*7d00*/  @!P4 FMUL R28, R28, 0.5 ;  /* 0x3f0000001c1cc820 */ /* 0x000fe20000400000 */
[----:B------:R-:W1:Y:S01]  /*7d10*/  MUFU.EX2 R39, R39 ;  /* 0x0000002700277308 */ /* 0x000e620000000800 */
[C---:B------:R-:W-:Y:S01]  /*7d20*/  VIADD R24, R40.reuse, 0x80 ;  /* 0x0000008028187836 */ /* 0x040fe20000000000 */
[----:B------:R-:W-:Y:S01]  /*7d30*/  IADD3 R26, R40, 0x100, RZ ;  /* 0x00000100281a7810 */ /* 0x000fe20007ffe0ff */
[----:B----4-:R-:W-:Y:S01]  /*7d40*/  @!P6 FMUL R4, R4, R4 ;  /* 0x000000040404e220 */ /* 0x010fe20000400000 */
[----:B------:R-:W-:-:S02]  /*7d50*/  R2UR UR6, R40 ;  /* 0x00000000280672ca */ /* 0x000fc400000e0000 */
[----:B------:R-:W-:Y:S01]  /*7d60*/  R2UR UR10, R24 ;  /* 0x00000000180a72ca */ /* 0x000fe200000e0000 */
[----:B------:R-:W-:Y:S02]  /*7d70*/  VIADD R24, R40, 0x180 ;  /* 0x0000018028187836 */ /* 0x000fe40000000000 */
[----:B------:R-:W-:Y:S01]  /*7d80*/  @!P5 FMUL R25, R25, 0.5 ;  /* 0x3f0000001919d820 */ /* 0x000fe20000400000 */
[----:B------:R-:W-:Y:S01]  /*7d90*/  R2UR UR18, R26 ;  /* 0x000000001a1272ca */ /* 0x000fe200000e0000 */
[----:B------:R-:W-:Y:S01]  /*7da0*/  VIADD R26, R40, 0x200 ;  /* 0x00000200281a7836 */ /* 0x000fe20000000000 */
[----:B------:R-:W2:Y:S01]  /*7db0*/  MUFU.EX2 R28, R28 ;  /* 0x0000001c001c7308 */ /* 0x000ea20000000800 */
[----:B------:R-:W-:Y:S02]  /*7dc0*/  R2UR UR26, R24 ;  /* 0x00000000181a72ca */ /* 0x000fe400000e0000 */
[----:B------:R-:W-:Y:S01]  /*7dd0*/  F2FP.BF16.F32.PACK_AB R24, R52, R53 ;  /* 0x000000353418723e */ /* 0x000fe200000010ff */
[----:B------:R-:W-:Y:S01]  /*7de0*/  FADD R52, R13, R52 ;  /* 0x000000340d347221 */ /* 0x000fe20000000000 */
[----:B------:R-:W-:Y:S01]  /*7df0*/  R2UR UR30, R26 ;  /* 0x000000001a1e72ca */ /* 0x000fe200000e0000 */
[----:B-1----:R-:W-:Y:S01]  /*7e00*/  @!P3 FMUL R39, R39, R39 ;  /* 0x000000272727b220 */ /* 0x002fe20000400000 */
[----:B------:R-:W-:Y:S01]  /*7e10*/  F2FP.BF16.F32.PACK_AB R26, R48, R49 ;  /* 0x00000031301a723e */ /* 0x000fe200000010ff */
[----:B------:R1:W3:Y:S01]  /*7e20*/  MUFU.EX2 R29, R25 ;  /* 0x00000019001d7308 */ /* 0x0002e20000000800 */
[----:B------:R-:W-:Y:S01]  /*7e30*/  FSETP.GEU.AND P6, PT, R32, -126, PT ;  /* 0xc2fc00002000780b */ /* 0x000fe20003fce000 */
[----:B------:R-:W-:Y:S01]  /*7e40*/  IMAD.MOV.U32 R13, RZ, RZ, -0x3ffffff0 ;  /* 0xc0000010ff0d7424 */ /* 0x000fe200078e00ff */
[----:B------:R-:W-:Y:S01]  /*7e50*/  FSETP.GEU.AND P3, PT, R30, -126, PT ;  /* 0xc2fc00001e00780b */ /* 0x000fe20003f6e000 */
[----:B------:R-:W-:Y:S01]  /*7e60*/  FADD R49, R52, R49 ;  /* 0x0000003134317221 */ /* 0x000fe20000000000 */
[----:B------:R-:W-:-:S03]  /*7e70*/  IADD3 R42, R40, 0x20, RZ ;  /* 0x00000020282a7810 */ /* 0x000fc60007ffe0ff */
[----:B------:R-:W-:Y:S01]  /*7e80*/  FADD R48, R49, R48 ;  /* 0x0000003031307221 */ /* 0x000fe20000000000 */
[----:B-1----:R-:W-:Y:S02]  /*7e90*/  IMAD.MOV.U32 R25, RZ, RZ, -0x3ffffff0 ;  /* 0xc0000010ff197424 */ /* 0x002fe400078e00ff */
[----:B--2---:R-:W-:Y:S01]  /*7ea0*/  @!P4 FMUL R28, R28, R28 ;  /* 0x0000001c1c1cc220 */ /* 0x004fe20000400000 */
[----:B------:R-:W-:Y:S02]  /*7eb0*/  FSETP.GEU.AND P4, PT, R100, -126, PT ;  /* 0xc2fc00006400780b */ /* 0x000fe40003f8e000 */
[C---:B------:R-:W-:Y:S01]  /*7ec0*/  R2UR UR11, R25.reuse ;  /* 0x00000000190b72ca */ /* 0x040fe200000e0000 */
[----:B------:R-:W-:Y:S01]  /*7ed0*/  @!P6 FMUL R32, R32, 0.5 ;  /* 0x3f0000002020e820 */ /* 0x000fe20000400000 */
[----:B------:R-:W-:Y:S01]  /*7ee0*/  R2UR UR27, R25 ;  /* 0x00000000191b72ca */ /* 0x000fe200000e0000 */
[----:B------:R-:W-:Y:S01]  /*7ef0*/  @!P3 FMUL R30, R30, 0.5 ;  /* 0x3f0000001e1eb820 */ /* 0x000fe20000400000 */
[----:B------:R-:W-:Y:S01]  /*7f00*/  F2FP.BF16.F32.PACK_AB R25, R47, R44 ;  /* 0x0000002c2f19723e */ /* 0x000fe200000010ff */
[----:B---3--:R-:W-:Y:S01]  /*7f10*/  @!P5 FMUL R29, R29, R29 ;  /* 0x0000001d1d1dd220 */ /* 0x008fe20000400000 */
[----:B------:R-:W-:Y:S01]  /*7f20*/  FSETP.GEU.AND P5, PT, R33, -126, PT ;  /* 0xc2fc00002100780b */ /* 0x000fe20003fae000 */
[----:B------:R-:W1:Y:S01]  /*7f30*/  MUFU.EX2 R32, R32 ;  /* 0x0000002000207308 */ /* 0x000e620000000800 */
[----:B------:R-:W-:Y:S01]  /*7f40*/  WARPGROUP.ARRIVE ;  /* 0x00000000000079c5 */ /* 0x000fe20000000000 */
[----:B------:R-:W-:-:S02]  /*7f50*/  FADD R47, R12, R47 ;  /* 0x0000002f0c2f7221 */ /* 0x000fc40000000000 */
[----:B------:R-:W-:Y:S01]  /*7f60*/  @!P4 FMUL R100, R100, 0.5 ;  /* 0x3f0000006464c820 */ /* 0x000fe20000400000 */
[----:B------:R-:W-:Y:S02]  /*7f70*/  VIADD R12, R40, 0x60 ;  /* 0x00000060280c7836 */ /* 0x000fe40000000000 */
[----:B------:R-:W-:Y:S01]  /*7f80*/  FADD R46, R47, R46 ;  /* 0x0000002e2f2e7221 */ /* 0x000fe20000000000 */
[----:B------:R-:W-:Y:S01]  /*7f90*/  HGMMA.64x16x16.F32.BF16 R88, R24, gdesc[UR4].tnspB, R88, gsb0 ;  /* 0x4020000418587df0 */ /* 0x000fe20008001858 */
[----:B------:R-:W2:Y:S01]  /*7fa0*/  MUFU.EX2 R30, R30 ;  /* 0x0000001e001e7308 */ /* 0x000ea20000000800 */
[----:B------:R-:W-:Y:S01]  /*7fb0*/  R2UR UR6, R42 ;  /* 0x000000002a0672ca */ /* 0x000fe200000e0000 */
[----:B------:R-:W-:Y:S01]  /*7fc0*/  FADD R46, R46, R45 ;  /* 0x0000002d2e2e7221 */ /* 0x000fe20000000000 */
[----:B------:R-:W-:Y:S01]  /*7fd0*/  R2UR UR7, R43 ;  /* 0x000000002b0772ca */ /* 0x000fe200000e0000 */
[----:B------:R-:W-:Y:S01]  /*7fe0*/  @!P5 FMUL R33, R33, 0.5 ;  /* 0x3f0000002121d820 */ /* 0x000fe20000400000 */
[----:B------:R-:W-:-:S02]  /*7ff0*/  IADD3 R42, R40, 0x220, RZ ;  /* 0x00000220282a7810 */ /* 0x000fc40007ffe0ff */
[----:B------:R-:W-:Y:S01]  /*8000*/  MOV R43, 0xc0000010 ;  /* 0xc0000010002b7802 */ /* 0x000fe20000000f00 */
[----:B------:R3:W4:Y:S01]  /*8010*/  MUFU.EX2 R31, R100 ;  /* 0x00000064001f7308 */ /* 0x0007220000000800 */
[----:B-1----:R-:W-:Y:S01]  /*8020*/  @!P6 FMUL R32, R32, R32 ;  /* 0x000000202020e220 */ /* 0x002fe20000400000 */
[----:B------:R-:W-:-:S06]  /*8030*/  FSETP.GEU.AND P6, PT, R110, -126, PT ;  /* 0xc2fc00006e00780b */ /* 0x000fcc0003fce000 */
[----:B------:R-:W1:Y:S01]  /*8040*/  MUFU.EX2 R33, R33 ;  /* 0x0000002100217308 */ /* 0x000e620000000800 */
[----:B--2---:R-:W-:Y:S01]  /*8050*/  @!P3 FMUL R30, R30, R30 ;  /* 0x0000001e1e1eb220 */ /* 0x004fe20000400000 */
[----:B---3--:R-:W-:Y:S01]  /*8060*/  FFMA R100, R36, R102, -R105 ;  /* 0x0000006624647223 */ /* 0x008fe20000000869 */
[----:B------:R-:W-:-:S04]  /*8070*/  FSETP.GEU.AND P3, PT, R41, -126, PT ;  /* 0xc2fc00002900780b */ /* 0x000fc80003f6e000 */
[----:B------:R-:W-:Y:S01]  /*8080*/  @!P6 FMUL R110, R110, 0.5 ;  /* 0x3f0000006e6ee820 */ /* 0x000fe20000400000 */
[----:B----4-:R-:W-:Y:S01]  /*8090*/  @!P4 FMUL R31, R31, R31 ;  /* 0x0000001f1f1fc220 */ /* 0x010fe20000400000 */
[----:B------:R-:W-:Y:S02]  /*80a0*/  FSETP.GEU.AND P4, PT, R100, -126, PT ;  /* 0xc2fc00006400780b */ /* 0x000fe40003f8e000 */
[----:B------:R2:W3:Y:S05]  /*80b0*/  MUFU.EX2 R36, R110 ;  /* 0x0000006e00247308 */ /* 0x0004ea0000000800 */
[----:B------:R-:W-:Y:S01]  /*80c0*/  @!P3 FMUL R41, R41, 0.5 ;  /* 0x3f0000002929b820 */ /* 0x000fe20000400000 */
[----:B-1----:R-:W-:Y:S01]  /*80d0*/  @!P5 FMUL R33, R33, R33 ;  /* 0x000000212121d220 */ /* 0x002fe20000400000 */
[----:B------:R-:W-:Y:S01]  /*80e0*/  FSETP.GEU.AND P5, PT, R107, -126, PT ;  /* 0xc2fc00006b00780b */ /* 0x000fe20003fae000 */
[----:B--2---:R-:W-:-:S03]  /*80f0*/  FFMA R110, R99, R102, -R105 ;  /* 0x00000066636e7223 */ /* 0x004fc60000000869 */
[----:B------:R-:W1:Y:S01]  /*8100*/  MUFU.EX2 R41, R41 ;  /* 0x0000002900297308 */ /* 0x000e620000000800 */
[----:B------:R-:W-:Y:S01]  /*8110*/  @!P4 FMUL R100, R100, 0.5 ;  /* 0x3f0000006464c820 */ /* 0x000fe20000400000 */
[----:B------:R-:W-:Y:S02]  /*8120*/  WARPGROUP.DEPBAR.LE gsb0, 0x0 ;  /* 0x00008000000079c5 */ /* 0x000fe40000010000 */
[----:B------:R-:W-:Y:S01]  /*8130*/  WARPGROUP.ARRIVE ;  /* 0x00000000000079c5 */ /* 0x000fe20000000000 */
[----:B---3--:R-:W-:Y:S01]  /*8140*/  @!P6 FMUL R36, R36, R36 ;  /* 0x000000242424e220 */ /* 0x008fe20000400000 */
[C---:B------:R-:W-:Y:S02]  /*8150*/  FSETP.GEU.AND P6, PT, R108.reuse, -126, PT ;  /* 0xc2fc00006c00780b */ /* 0x040fe40003fce000 */
[----:B------:R-:W2:Y:S01]  /*8160*/  MUFU.EX2 R100, R100 ;  /* 0x0000006400647308 */ /* 0x000ea20000000800 */
[----:B------:R-:W-:Y:S01]  /*8170*/  @!P5 FMUL R107, R107, 0.5 ;  /* 0x3f0000006b6bd820 */ /* 0x000fe20000400000 */
[----:B------:R-:W-:Y:S06]  /*8180*/  HGMMA.64x16x16.F32.BF16 R80, R24, gdesc[UR8].tnspB, R80, gsb0 ;  /* 0x4020000818507df0 */ /* 0x000fec0008001850 */
[----:B------:R3:W4:Y:S01]  /*8190*/  MUFU.EX2 R101, R107 ;  /* 0x0000006b00657308 */ /* 0x0007220000000800 */
[----:B-1----:R-:W-:Y:S01]  /*81a0*/  @!P3 FMUL R41, R41, R41 ;  /* 0x000000292929b220 */ /* 0x002fe20000400000 */
[----:B------:R-:W-:Y:S01]  /*81b0*/  FSETP.GEU.AND P3, PT, R109, -126, PT ;  /* 0xc2fc00006d00780b */ /* 0x000fe20003f6e000 */
[----:B------:R-:W-:Y:S01]  /*81c0*/  @!P6 FMUL R108, R108, 0.5 ;  /* 0x3f0000006c6ce820 */ /* 0x000fe20000400000 */
[----:B--2---:R-:W-:Y:S01]  /*81d0*/  @!P4 FMUL R100, R100, R100 ;  /* 0x000000646464c220 */ /* 0x004fe20000400000 */
[----:B------:R-:W-:Y:S01]  /*81e0*/  FSETP.GEU.AND P4, PT, R110, -126, PT ;  /* 0xc2fc00006e00780b */ /* 0x000fe20003f8e000 */
[----:B---3--:R-:W-:-:S03]  /*81f0*/  FFMA R107, R50, R102, -R105 ;  /* 0x00000066326b7223 */ /* 0x008fc60000000869 */
[----:B------:R-:W1:Y:S06]  /*8200*/  MUFU.EX2 R108, R108 ;  /* 0x0000006c006c7308 */ /* 0x000e6c0000000800 */
[----:B------:R-:W-:Y:S01]  /*8210*/  @!P3 FMUL R109, R109, 0.5 ;  /* 0x3f0000006d6db820 */ /* 0x000fe20000400000 */
[----:B----4-:R-:W-:Y:S01]  /*8220*/  @!P5 FMUL R101, R101, R101 ;  /* 0x000000656565d220 */ /* 0x010fe20000400000 */
[----:B------:R-:W-:Y:S02]  /*8230*/  FSETP.GEU.AND P5, PT, R103, -126, PT ;  /* 0xc2fc00006700780b */ /* 0x000fe40003fae000 */
[----:B------:R2:W3:Y:S01]  /*8240*/  MUFU.EX2 R99, R109 ;  /* 0x0000006d00637308 */ /* 0x0004e20000000800 */
[----:B------:R-:W-:-:S07]  /*8250*/  @!P4 FMUL R110, R110, 0.5 ;  /* 0x3f0000006e6ec820 */ /* 0x000fce0000400000 */
[----:B------:R-:W4:Y:S01]  /*8260*/  MUFU.EX2 R50, R110 ;  /* 0x0000006e00327308 */ /* 0x000f220000000800 */
[----:B-1----:R-:W-:Y:S01]  /*8270*/  @!P6 FMUL R108, R108, R108 ;  /* 0x0000006c6c6ce220 */ /* 0x002fe20000400000 */
[----:B--2---:R-:W-:Y:S01]  /*8280*/  FFMA R109, R51, R102, -R105 ;  /* 0x00000066336d7223 */ /* 0x004fe20000000869 */
[C---:B------:R-:W-:Y:S01]  /*8290*/  FSETP.GEU.AND P6, PT, R104.reuse, -126, PT ;  /* 0xc2fc00006800780b */ /* 0x040fe20003fce000 */
[----:B------:R-:W-:Y:S01]  /*82a0*/  @!P5 FMUL R103, R103, 0.5 ;  /* 0x3f0000006767d820 */ /* 0x000fe20000400000 */
[----:B------:R-:W-:Y:S02]  /*82b0*/  WARPGROUP.DEPBAR.LE gsb0, 0x0 ;  /* 0x00008000000079c5 */ /* 0x000fe40000010000 */
[----:B------:R-:W-:Y:S01]  /*82c0*/  WARPGROUP.ARRIVE ;  /* 0x00000000000079c5 */ /* 0x000fe20000000000 */
[----:B---3--:R-:W-:Y:S01]  /*82d0*/  @!P3 FMUL R99, R99, R99 ;  /* 0x000000636363b220 */ /* 0x008fe20000400000 */
[----:B------:R-:W-:Y:S01]  /*82e0*/  FSETP.GEU.AND P3, PT, R107, -126, PT ;  /* 0xc2fc00006b00780b */ /* 0x000fe20003f6e000 */
[----:B------:R-:W1:Y:S06]  /*82f0*/  MUFU.EX2 R103, R103 ;  /* 0x0000006700677308 */ /* 0x000e6c0000000800 */
[----:B------:R-:W-:Y:S01]  /*8300*/  @!P6 FMUL R104, R104, 0.5 ;  /* 0x3f0000006868e820 */ /* 0x000fe20000400000 */
[----:B------:R-:W-:Y:S01]  /*8310*/  HGMMA.64x16x16.F32.BF16 R72, R24, gdesc[UR16].tnspB, R72, gsb0 ;  /* 0x4020001018487df0 */ /* 0x000fe20008001848 */
[----:B----4-:R-:W-:Y:S01]  /*8320*/  @!P4 FMUL R50, R50, R50 ;  /* 0x000000323232c220 */ /* 0x010fe20000400000 */
[----:B------:R-:W-:-:S03]  /*8330*/  FSETP.GEU.AND P4, PT, R109, -126, PT ;  /* 0xc2fc00006d00780b */ /* 0x000fc60003f8e000 */
[----:B------:R-:W2:Y:S01]  /*8340*/  MUFU.EX2 R104, R104 ;  /* 0x0000006800687308 */ /* 0x000ea20000000800 */
[----:B------:R-:W-:-:S07]  /*8350*/  @!P3 FMUL R107, R107, 0.5 ;  /* 0x3f0000006b6bb820 */ /* 0x000fce0000400000 */
[----:B------:R-:W3:Y:S01]  /*8360*/  MUFU.EX2 R51, R107 ;  /* 0x0000006b00337308 */ /* 0x000ee20000000800 */
[----:B-1----:R-:W-:Y:S01]  /*8370*/  @!P5 FMUL R103, R103, R103 ;  /* 0x000000676767d220 */ /* 0x002fe20000400000 */
[----:B------:R-:W-:Y:S01]  /*8380*/  @!P4 FMUL R109, R109, 0.5 ;  /* 0x3f0000006d6dc820 */ /* 0x000fe20000400000 */
[----:B------:R-:W-:Y:S01]  /*8390*/  FSETP.GEU.AND P5, PT, R106, -126, PT ;  /* 0xc2fc00006a00780b */ /* 0x000fe20003fae000 */
[----:B--2---:R-:W-:Y:S01]  /*83a0*/  @!P6 FMUL R104, R104, R104 ;  /* 0x000000686868e220 */ /* 0x004fe20000400000 */
[----:B------:R-:W-:-:S11]  /*83b0*/  FSETP.GEU.AND P6, PT, R55, -126, PT ;  /* 0xc2fc00003700780b */ /* 0x000fd60003fce000 */
[----:B------:R-:W-:Y:S01]  /*83c0*/  @!P5 FMUL R106, R106, 0.5 ;  /* 0x3f0000006a6ad820 */ /* 0x000fe20000400000 */
[----:B---3--:R-:W-:Y:S01]  /*83d0*/  @!P3 FMUL R51, R51, R51 ;  /* 0x000000333333b220 */ /* 0x008fe20000400000 */
[----:B------:R-:W-:-:S04]  /*83e0*/  FSETP.GEU.AND P3, PT, R54, -126, PT ;  /* 0xc2fc00003600780b */ /* 0x000fc80003f6e000 */
[----:B------:R-:W1:Y:S01]  /*83f0*/  MUFU.EX2 R106, R106 ;  /* 0x0000006a006a7308 */ /* 0x000e620000000800 */
[----:B------:R-:W-:Y:S01]  /*8400*/  @!P6 FMUL R55, R55, 0.5 ;  /* 0x3f0000003737e820 */ /* 0x000fe20000400000 */
[----:B------:R-:W-:Y:S02]  /*8410*/  WARPGROUP.DEPBAR.LE gsb0, 0x0 ;  /* 0x00008000000079c5 */ /* 0x000fe40000010000 */
[----:B------:R-:W-:-:S05]  /*8420*/  WARPGROUP.ARRIVE ;  /* 0x00000000000079c5 */ /* 0x000fca0000000000 */
[----:B------:R-:W-:Y:S01]  /*8430*/  @!P3 FMUL R54, R54, 0.5 ;  /* 0x3f0000003636b820 */ /* 0x000fe20000400000 */
[----:B------:R-:W2:Y:S01]  /*8440*/  MUFU.EX2 R55, R55 ;  /* 0x0000003700377308 */ /* 0x000ea20000000800 */
[----:B------:R-:W-:Y:S01]  /*8450*/  HGMMA.64x16x16.F32.BF16 R64, R24, gdesc[UR24].tnspB, R64, gsb0 ;  /* 0x4020001818407df0 */ /* 0x000fe20008001840 */
[----:B-1----:R-:W-:-:S06]  /*8460*/  @!P5 FMUL R106, R106, R106 ;  /* 0x0000006a6a6ad220 */ /* 0x002fcc0000400000 */
[----:B------:R-:W1:Y:S01]  /*8470*/  MUFU.EX2 R54, R54 ;  /* 0x0000003600367308 */ /* 0x000e620000000800 */
[----:B--2---:R-:W-:Y:S01]  /*8480*/  @!P6 FMUL R55, R55, R55 ;  /* 0x000000373737e220 */ /* 0x004fe20000400000 */
[----:B-1----:R-:W-:Y:S01]  /*8490*/  @!P3 FMUL R54, R54, R54 ;  /* 0x000000363636b220 */ /* 0x002fe20000400000 */
[----:B------:R-:W-:Y:S02]  /*84a0*/  WARPGROUP.DEPBAR.LE gsb0, 0x0 ;  /* 0x00008000000079c5 */ /* 0x000fe40000010000 */
[----:B------:R-:W-:-:S06]  /*84b0*/  WARPGROUP.ARRIVE ;  /* 0x00000000000079c5 */ /* 0x000fcc0000000000 */
[----:B------:R-:W-:Y:S01]  /*84c0*/  HGMMA.64x16x16.F32.BF16 R56, R24, gdesc[UR28].tnspB, R56, gsb0 ;  /* 0x4020001c18387df0 */ /* 0x000fe20008001838 */
[----:B------:R-:W-:Y:S01]  /*84d0*/  R2UR UR30, R42 ;  /* 0x000000002a1e72ca */ /* 0x000fe200000e0000 */
[C---:B------:R-:W-:Y:S01]  /*84e0*/  VIADD R42, R40.reuse, 0x140 ;  /* 0x00000140282a7836 */ /* 0x040fe20000000000 */
[----:B------:R-:W-:Y:S01]  /*84f0*/  R2UR UR31, R43 ;  /* 0x000000002b1f72ca */ /* 0x000fe200000e0000 */
[----:B------:R-:W-:Y:S01]  /*8500*/  IMAD.MOV.U32 R43, RZ, RZ, -0x3ffffff0 ;  /* 0xc0000010ff2b7424 */ /* 0x000fe200078e00ff */
[----:B------:R-:W-:Y:S02]  /*8510*/  WARPGROUP.DEPBAR.LE gsb0, 0x0 ;  /* 0x00008000000079c5 */ /* 0x000fe40000010000 */
[C---:B------:R-:W-:Y:S01]  /*8520*/  VIADD R24, R40.reuse, 0xa0 ;  /* 0x000000a028187836 */ /* 0x040fe20000000000 */
[----:B------:R-:W-:Y:S01]  /*8530*/  MOV R25, 0xc0000010 ;  /* 0xc000001000197802 */ /* 0x000fe20000000f00 */
[----:B------:R-:W-:Y:S02]  /*8540*/  VIADD R26, R40, 0x1a0 ;  /* 0x000001a0281a7836 */ /* 0x000fe40000000000 */
[----:B------:R-:W-:Y:S01]  /*8550*/  IMAD.MOV.U32 R27, RZ, RZ, -0x3ffffff0 ;  /* 0xc0000010ff1b7424 */ /* 0x000fe200078e00ff */
[----:B------:R-:W-:Y:S01]  /*8560*/  R2UR UR10, R24 ;  /* 0x00000000180a72ca */ /* 0x000fe200000e0000 */
[----:B------:R-:W-:Y:S01]  /*8570*/  VIADD R24, R40, 0x120 ;  /* 0x0000012028187836 */ /* 0x000fe20000000000 */
[----:B------:R-:W-:Y:S01]  /*8580*/  R2UR UR11, R25 ;  /* 0x00000000190b72ca */ /* 0x000fe200000e0000 */
[----:B------:R-:W-:Y:S01]  /*8590*/  IMAD.MOV.U32 R25, RZ, RZ, -0x3ffffff0 ;  /* 0xc0000010ff197424 */ /* 0x000fe200078e00ff */
[----:B------:R-:W-:-:S02]  /*85a0*/  R2UR UR26, R26 ;  /* 0x000000001a1a72ca */ /* 0x000fc400000e0000 */
[----:B------:R-:W-:Y:S02]  /*85b0*/  R2UR UR18, R24 ;  /* 0x00000000181272ca */ /* 0x000fe400000e0000 */
[----:B------:R-:W-:Y:S02]  /*85c0*/  R2UR UR19, R25 ;  /* 0x00000000191372ca */ /* 0x000fe400000e0000 */
[----:B------:R-:W-:Y:S02]  /*85d0*/  R2UR UR27, R27 ;  /* 0x000000001b1b72ca */ /* 0x000fe400000e0000 */
[----:B------:R-:W-:Y:S01]  /*85e0*/  F2FP.BF16.F32.PACK_AB R24, R4, R37 ;  /* 0x000000250418723e */ /* 0x000fe200000010ff */
[----:B------:R-:W-:Y:S01]  /*85f0*/  FADD R37, R48, R37 ;  /* 0x0000002530257221 */ /* 0x000fe20000000000 */
[----:B------:R-:W-:Y:S01]  /*8600*/  F2FP.BF16.F32.PACK_AB R25, R28, R39 ;  /* 0x000000271c19723e */ /* 0x000fe200000010ff */
[----:B------:R-:W-:Y:S01]  /*8610*/  FADD R39, R46, R39 ;  /* 0x000000272e277221 */ /* 0x000fe20000000000 */
[----:B------:R-:W-:Y:S01]  /*8620*/  F2FP.BF16.F32.PACK_AB R26, R32, R29 ;  /* 0x0000001d201a723e */ /* 0x000fe200000010ff */
[----:B------:R-:W-:Y:S01]  /*8630*/  FADD R4, R37, R4 ;  /* 0x0000000425047221 */ /* 0x000fe20000000000 */
[----:B------:R-:W-:Y:S01]  /*8640*/  F2FP.BF16.F32.PACK_AB R27, R31, R30 ;  /* 0x0000001e1f1b723e */ /* 0x000fe200000010ff */
[----:B------:R-:W-:-:S02]  /*8650*/  FADD R39, R39, R28 ;  /* 0x0000001c27277221 */ /* 0x000fc40000000000 */
[----:B------:R-:W-:Y:S01]  /*8660*/  FADD R29, R4, R29 ;  /* 0x0000001d041d7221 */ /* 0x000fe20000000000 */
[----:B------:R-:W-:Y:S01]  /*8670*/  WARPGROUP.ARRIVE ;  /* 0x00000000000079c5 */ /* 0x000fe20000000000 */
[----:B------:R-:W-:Y:S01]  /*8680*/  FADD R30, R39, R30 ;  /* 0x0000001e271e7221 */ /* 0x000fe20000000000 */
[----:B------:R-:W-:Y:S01]  /*8690*/  LEA R4, R7, R18, 0x3 ;  /* 0x0000001207047211 */ /* 0x000fe200078e18ff */
[----:B------:R-:W-:Y:S02]  /*86a0*/  FADD R32, R29, R32 ;  /* 0x000000201d207221 */ /* 0x000fe40000000000 */
[----:B------:R-:W-:Y:S01]  /*86b0*/  FADD R30, R30, R31 ;  /* 0x0000001f1e1e7221 */ /* 0x000fe20000000000 */
[----:B------:R-:W-:Y:S01]  /*86c0*/  HGMMA.64x16x16.F32.BF16 R88, R24, gdesc[UR4].tnspB, R88, gsb0 ;  /* 0x4020000418587df0 */ /* 0x000fe20008001858 */
[----:B------:R-:W-:Y:S02]  /*86d0*/  PRMT R4, RZ, 0x654, R4 ;  /* 0x00000654ff047816 */ /* 0x000fe40000000004 */
[----:B------:R-:W-:-:S02]  /*86e0*/  WARPGROUP.DEPBAR.LE gsb0, 0x0 ;  /* 0x00008000000079c5 */ /* 0x000fc40000010000 */
[----:B------:R-:W-:-:S06]  /*86f0*/  WARPGROUP.ARRIVE ;  /* 0x00000000000079c5 */ /* 0x000fcc0000000000 */
[----:B------:R-:W-:Y:S03]  /*8700*/  HGMMA.64x16x16.F32.BF16 R80, R24, gdesc[UR8].tnspB, R80, gsb0 ;  /* 0x4020000818507df0 */ /* 0x000fe60008001850 */
[----:B------:R-:W-:Y:S02]  /*8710*/  WARPGROUP.DEPBAR.LE gsb0, 0x0 ;  /* 0x00008000000079c5 */ /* 0x000fe40000010000 */
[----:B------:R-:W-:-:S06]  /*8720*/  WARPGROUP.ARRIVE ;  /* 0x00000000000079c5 */ /* 0x000fcc0000000000 */
[----:B------:R-:W-:Y:S01]  /*8730*/  HGMMA.64x16x16.F32.BF16 R72, R24, gdesc[UR16].tnspB, R72, gsb0 ;  /* 0x4020001018487df0 */ /* 0x000fe20008001848 */
[----:B------:R-:W-:Y:S02]  /*8740*/  R2UR UR18, R42 ;  /* 0x000000002a1272ca */ /* 0x000fe400000e0000 */
[----:B------:R-:W-:Y:S01]  /*8750*/  R2UR UR19, R43 ;  /* 0x000000002b1372ca */ /* 0x000fe200000e0000 */
[----:B------:R-:W1:Y:S02]  /*8760*/  MUFU.EX2 R42, R109 ;  /* 0x0000006d002a7308 */ /* 0x000e640000000800 */
[----:B-1----:R-:W-:Y:S01]  /*8770*/  @!P4 FMUL R42, R42, R42 ;  /* 0x0000002a2a2ac220 */ /* 0x002fe20000400000 */
[----:B------:R-:W-:-:S13]  /*8780*/  FSETP.GEU.AND P4, PT, R98, -126, PT ;  /* 0xc2fc00006200780b */ /* 0x000fda0003f8e000 */
[----:B------:R-:W-:-:S04]  /*8790*/  @!P4 FMUL R98, R98, 0.5 ;  /* 0x3f0000006262c820 */ /* 0x000fc80000400000 */
[----:B------:R-:W1:Y:S01]  /*87a0*/  MUFU.EX2 R35, R98 ;  /* 0x0000006200237308 */ /* 0x000e620000000800 */
[----:B------:R-:W-:Y:S02]  /*87b0*/  WARPGROUP.DEPBAR.LE gsb0, 0x0 ;  /* 0x00008000000079c5 */ /* 0x000fe40000010000 */
[----:B------:R-:W-:-:S06]  /*87c0*/  WARPGROUP.ARRIVE ;  /* 0x00000000000079c5 */ /* 0x000fcc0000000000 */
[----:B------:R-:W-:Y:S01]  /*87d0*/  HGMMA.64x16x16.F32.BF16 R64, R24, gdesc[UR24].tnspB, R64, gsb0 ;  /* 0x4020001818407df0 */ /* 0x000fe20008001840 */
[----:B-1----:R-:W-:Y:S02]  /*87e0*/  @!P4 FMUL R35, R35, R35 ;  /* 0x000000232323c220 */ /* 0x002fe40000400000 */
[----:B------:R-:W-:Y:S02]  /*87f0*/  WARPGROUP.DEPBAR.LE gsb0, 0x0 ;  /* 0x00008000000079c5 */ /* 0x000fe40000010000 */
[----:B------:R-:W-:-:S06]  /*8800*/  WARPGROUP.ARRIVE ;  /* 0x00000000000079c5 */ /* 0x000fcc0000000000 */
[----:B------:R-:W-:Y:S03]  /*8810*/  HGMMA.64x16x16.F32.BF16 R56, R24, gdesc[UR28].tnspB, R56, gsb0 ;  /* 0x4020001c18387df0 */ /* 0x000fe60008001838 */
[----:B------:R-:W-:Y:S02]  /*8820*/  WARPGROUP.DEPBAR.LE gsb0, 0x0 ;  /* 0x00008000000079c5 */ /* 0x000fe40000010000 */
[C---:B------:R-:W-:Y:S01]  /*8830*/  VIADD R24, R40.reuse, 0xc0 ;  /* 0x000000c028187836 */ /* 0x040fe20000000000 */
[----:B------:R-:W-:Y:S01]  /*8840*/  MOV R27, 0xc0000010 ;  /* 0xc0000010001b7802 */ /* 0x000fe20000000f00 */
[----:B------:R-:W-:Y:S02]  /*8850*/  IMAD.MOV.U32 R25, RZ, RZ, -0x3ffffff0 ;  /* 0xc0000010ff197424 */ /* 0x000fe400078e00ff */
[----:B------:R-:W-:Y:S01]  /*8860*/  VIADD R26, R40, 0x40 ;  /* 0x00000040281a7836 */ /* 0x000fe20000000000 */
[----:B------:R-:W-:Y:S01]  /*8870*/  R2UR UR10, R24 ;  /* 0x00000000180a72ca */ /* 0x000fe200000e0000 */
[----:B------:R-:W-:Y:S01]  /*8880*/  VIADD R24, R40, 0x240 ;  /* 0x0000024028187836 */ /* 0x000fe20000000000 */
[----:B------:R-:W-:Y:S01]  /*8890*/  R2UR UR11, R25 ;  /* 0x00000000190b72ca */ /* 0x000fe200000e0000 */
[----:B------:R-:W-:Y:S01]  /*88a0*/  IMAD.MOV.U32 R25, RZ, RZ, -0x3ffffff0 ;  /* 0xc0000010ff197424 */ /* 0x000fe200078e00ff */
[----:B------:R-:W-:-:S02]  /*88b0*/  R2UR UR6, R26 ;  /* 0x000000001a0672ca */ /* 0x000fc400000e0000 */
[----:B------:R-:W-:Y:S02]  /*88c0*/  R2UR UR7, R27 ;  /* 0x000000001b0772ca */ /* 0x000fe400000e0000 */
[----:B------:R-:W-:Y:S02]  /*88d0*/  IADD3 R26, R40, 0x1c0, RZ ;  /* 0x000001c0281a7810 */ /* 0x000fe40007ffe0ff */
[----:B------:R-:W-:Y:S02]  /*88e0*/  MOV R27, 0xc0000010 ;  /* 0xc0000010001b7802 */ /* 0x000fe40000000f00 */
[----:B------:R-:W-:Y:S02]  /*88f0*/  R2UR UR26, R26 ;  /* 0x000000001a1a72ca */ /* 0x000fe400000e0000 */
[----:B------:R-:W-:Y:S02]  /*8900*/  R2UR UR27, R27 ;  /* 0x000000001b1b72ca */ /* 0x000fe400000e0000 */
[----:B------:R-:W-:-:S02]  /*8910*/  R2UR UR30, R24 ;  /* 0x00000000181e72ca */ /* 0x000fc400000e0000 */
        /* <DEDUP_REMOVED lines=8> */
[----:B------:R-:W-:Y:S02]  /*89a0*/  FADD R100, R41, R100 ;  /* 0x0000006429647221 */ /* 0x000fe40000000000 */
[----:B------:R-:W-:Y:S01]  /*89b0*/  FADD R101, R36, R101 ;  /* 0x0000006524657221 */ /* 0x000fe20000000000 */
[----:B------:R-:W-:Y:S01]  /*89c0*/  WARPGROUP.ARRIVE ;  /* 0x00000000000079c5 */ /* 0x000fe20000000000 */
[----:B------:R-:W-:-:S02]  /*89d0*/  FADD R99, R100, R99 ;  /* 0x0000006364637221 */ /* 0x000fc40000000000 */
[----:B------:R-:W-:Y:S02]  /*89e0*/  FADD R108, R101, R108 ;  /* 0x0000006c656c7221 */ /* 0x000fe40000000000 */
[----:B------:R-:W-:Y:S01]  /*89f0*/  FADD R50, R99, R50 ;  /* 0x0000003263327221 */ /* 0x000fe20000000000 */
[----:B------:R-:W-:Y:S01]  /*8a00*/  HGMMA.64x16x16.F32.BF16 R88, R24, gdesc[UR4].tnspB, R88, gsb0 ;  /* 0x4020000418587df0 */ /* 0x000fe20008001858 */
[----:B------:R-:W-:Y:S02]  /*8a10*/  R2UR UR6, R12 ;  /* 0x000000000c0672ca */ /* 0x000fe400000e0000 */
[----:B------:R-:W-:Y:S01]  /*8a20*/  R2UR UR7, R13 ;  /* 0x000000000d0772ca */ /* 0x000fe200000e0000 */
[----:B------:R-:W-:Y:S01]  /*8a30*/  IMAD.MOV.U32 R13, RZ, RZ, -0x3ffffff0 ;  /* 0xc0000010ff0d7424 */ /* 0x000fe200078e00ff */
[----:B------:R-:W-:Y:S01]  /*8a40*/  IADD3 R12, R40, 0x1e0, RZ ;  /* 0x000001e0280c7810 */ /* 0x000fe20007ffe0ff */
[----:B------:R-:W-:Y:S02]  /*8a50*/  WARPGROUP.DEPBAR.LE gsb0, 0x0 ;  /* 0x00008000000079c5 */ /* 0x000fe40000010000 */
[----:B------:R-:W-:-:S06]  /*8a60*/  WARPGROUP.ARRIVE ;  /* 0x00000000000079c5 */ /* 0x000fcc0000000000 */
[----:B------:R-:W-:Y:S03]  /*8a70*/  HGMMA.64x16x16.F32.BF16 R80, R24, gdesc[UR8].tnspB, R80, gsb0 ;  /* 0x4020000818507df0 */ /* 0x000fe60008001850 */
[----:B------:R-:W-:Y:S02]  /*8a80*/  WARPGROUP.DEPBAR.LE gsb0, 0x0 ;  /* 0x00008000000079c5 */ /* 0x000fe40000010000 */
[----:B------:R-:W-:-:S06]  /*8a90*/  WARPGROUP.ARRIVE ;  /* 0x00000000000079c5 */ /* 0x000fcc0000000000 */
[----:B------:R-:W-:Y:S03]  /*8aa0*/  HGMMA.64x16x16.F32.BF16 R72, R24, gdesc[UR16].tnspB, R72, gsb0 ;  /* 0x4020001018487df0 */ /* 0x000fe60008001848 */
[----:B------:R-:W-:Y:S02]  /*8ab0*/  WARPGROUP.DEPBAR.LE gsb0, 0x0 ;  /* 0x00008000000079c5 */ /* 0x000fe40000010000 */
[----:B------:R-:W-:-:S06]  /*8ac0*/  WARPGROUP.ARRIVE ;  /* 0x00000000000079c5 */ /* 0x000fcc0000000000 */
[----:B------:R-:W-:Y:S01]  /*8ad0*/  HGMMA.64x16x16.F32.BF16 R64, R24, gdesc[UR24].tnspB, R64, gsb0 ;  /* 0x4020001818407df0 */ /* 0x000fe20008001840 */
[----:B------:R-:W-:Y:S02]  /*8ae0*/  R2UR UR26, R12 ;  /* 0x000000000c1a72ca */ /* 0x000fe400000e0000 */
[----:B------:R-:W-:Y:S01]  /*8af0*/  R2UR UR27, R13 ;  /* 0x000000000d1b72ca */ /* 0x000fe200000e0000 */
[----:B------:R-:W-:Y:S02]  /*8b00*/  WARPGROUP.DEPBAR.LE gsb0, 0x0 ;  /* 0x00008000000079c5 */ /* 0x000fe40000010000 */
[----:B------:R-:W-:-:S06]  /*8b10*/  WARPGROUP.ARRIVE ;  /* 0x00000000000079c5 */ /* 0x000fcc0000000000 */
[----:B------:R-:W-:Y:S03]  /*8b20*/  HGMMA.64x16x16.F32.BF16 R56, R24, gdesc[UR28].tnspB, R56, gsb0 ;  /* 0x4020001c18387df0 */ /* 0x000fe60008001838 */
[----:B------:R-:W-:Y:S02]  /*8b30*/  WARPGROUP.DEPBAR.LE gsb0, 0x0 ;  /* 0x00008000000079c5 */ /* 0x000fe40000010000 */
[----:B------:R-:W-:Y:S01]  /*8b40*/  IMAD.MOV.U32 R25, RZ, RZ, -0x3ffffff0 ;  /* 0xc0000010ff197424 */ /* 0x000fe200078e00ff */
[C---:B------:R-:W-:Y:S01]  /*8b50*/  IADD3 R24, R40.reuse, 0xe0, RZ ;  /* 0x000000e028187810 */ /* 0x040fe20007ffe0ff */
[----:B------:R-:W-:Y:S01]  /*8b60*/  VIADD R26, R40, 0x160 ;  /* 0x00000160281a7836 */ /* 0x000fe20000000000 */
[----:B------:R-:W-:Y:S02]  /*8b70*/  MOV R27, 0xc0000010 ;  /* 0xc0000010001b7802 */ /* 0x000fe40000000f00 */
        /* <DEDUP_REMOVED lines=21> */
[----:B------:R-:W-:Y:S03]  /*8cd0*/  HGMMA.64x16x16.F32.BF16 R88, R24, gdesc[UR4].tnspB, R88, gsb0 ;  /* 0x4020000418587df0 */ /* 0x000fe60008001858 */
[----:B------:R-:W-:-:S02]  /*8ce0*/  WARPGROUP.DEPBAR.LE gsb0, 0x0 ;  /* 0x00008000000079c5 */ /* 0x000fc40000010000 */
[----:B------:R-:W-:-:S06]  /*8cf0*/  WARPGROUP.ARRIVE ;  /* 0x00000000000079c5 */ /* 0x000fcc0000000000 */
[----:B------:R-:W-:Y:S03]  /*8d00*/  HGMMA.64x16x16.F32.BF16 R80, R24, gdesc[UR8].tnspB, R80, gsb0 ;  /* 0x4020000818507df0 */ /* 0x000fe60008001850 */
        /* <DEDUP_REMOVED lines=11> */
[----:B------:R-:W-:Y:S05]  /*8dc0*/  @P1 BRA `(.L_x_46) ;  /* 0x00000004000c1947 */ /* 0x000fea0003800000 */
[----:B------:R-:W-:Y:S01]  /*8dd0*/  ISETP.LT.OR P1, PT, R8, 0x1, !P0 ;  /* 0x000000010800780c */ /* 0x000fe20004721670 */
[----:B------:R-:W-:-:S12]  /*8de0*/  BSSY B0, `(.L_x_47) ;  /* 0x0000040000007945 */ /* 0x000fd80003800000 */
[----:B------:R-:W-:Y:S05]  /*8df0*/  @P1 BRA `(.L_x_48) ;  /* 0x0000000000f81947 */ /* 0x000fea0003800000 */
[----:B------:R-:W-:Y:S01]  /*8e00*/  ISETP.NE.AND P2, PT, R0, RZ, PT ;  /* 0x000000ff0000720c */ /* 0x000fe20003f45270 */
[----:B-1----:R-:W-:Y:S01]  /*8e10*/  IMAD R4, R5, 0x8, R2 ;  /* 0x0000000805047824 */ /* 0x002fe200078e0202 */
[----:B------:R-:W-:-:S11]  /*8e20*/  SHF.L.U32 R25, R6, 0x1f, RZ ;  /* 0x0000001f06197819 */ /* 0x000fd600000006ff */
.L_x_49:
        /* <DEDUP_REMOVED lines=10> */
.L_x_50:
        /* <DEDUP_REMOVED lines=11> */
[----:B------:R-:W-:Y:S01]  /*8f80*/  UMOV UR34, 0x10 ;  /* 0x0000001000227882 */ /* 0x000fe20000000000 */
[----:B------:R-:W-:Y:S01]  /*8f90*/  UMOV UR36, UR52 ;  /* 0x0000003400247c82 */ /* 0x000fe20008000000 */
[----:B------:R-:W-:Y:S01]  /*8fa0*/  UMOV UR37, UR53 ;  /* 0x0000003500257c82 */ /* 0x000fe20008000000 */
        /* <DEDUP_REMOVED lines=34> */
[----:B--2---:R-:W-:Y:S01]  /*91d0*/  NOP ;  /* 0x0000000000007918 */ /* 0x004fe20000000000 */
.L_x_48:
[----:B------:R-:W-:Y:S05]  /*91e0*/  BSYNC B0 ;  /* 0x0000000000007941 */ /* 0x000fea0003800000 */
.L_x_47:
[----:B------:R-:W-:-:S07]  /*91f0*/  VIADD R8, R8, 0xffffffff ;  /* 0xffffffff08087836 */ /* 0x000fce0000000000 */
.L_x_46:
[----:B------:R-:W-:Y:S01]  /*9200*/  ISETP.GT.AND P3, PT, R97, 0x1, PT ;  /* 0x000000016100780c */ /* 0x000fe20003f64270 */
[----:B------:R-:W-:Y:S01]  /*9210*/  VIADD R7, R7, 0x1 ;  /* 0x0000000107077836 */ /* 0x000fe20000000000 */
[----:B------:R-:W-:Y:S01]  /*9220*/  IADD3 R19, R19, 0x1, RZ ;  /* 0x0000000113137810 */ /* 0x000fe20007ffe0ff */
[----:B------:R-:W-:Y:S01]  /*9230*/  VIADD R97, R97, 0xffffffff ;  /* 0xffffffff61617836 */ /* 0x000fe20000000000 */
[----:B------:R-:W-:Y:S01]  /*9240*/  IADD3 R14, R14, 0x40, RZ ;  /* 0x000000400e0e7810 */ /* 0x000fe20007ffe0ff */
[----:B------:R-:W-:Y:S01]  /*9250*/  IMAD.MOV.U32 R108, RZ, RZ, R15 ;  /* 0x000000ffff6c7224 */ /* 0x000fe200078e000f */
[----:B------:R-:W-:Y:S01]  /*9260*/  ISETP.NE.AND P1, PT, R19, 0x4, PT ;  /* 0x000000041300780c */ /* 0x000fe20003f25270 */
[----:B------:R-:W-:Y:S01]  /*9270*/  IMAD.MOV.U32 R102, RZ, RZ, R17 ;  /* 0x000000ffff667224 */ /* 0x000fe200078e0011 */
[----:B------:R-:W-:Y:S02]  /*9280*/  ISETP.NE.AND P2, PT, R7, 0x4, PT ;  /* 0x000000040700780c */ /* 0x000fe40003f45270 */
[----:B------:R-:W-:-:S02]  /*9290*/  SEL R25, RZ, 0x1, P1 ;  /* 0x00000001ff197807 */ /* 0x000fc40000800000 */
[----:B------:R-:W-:Y:S02]  /*92a0*/  SEL R19, R19, RZ, P1 ;  /* 0x000000ff13137207 */ /* 0x000fe40000800000 */
[----:B-1----:R-:W-:Y:S02]  /*92b0*/  LOP3.LUT R4, R34, R25, RZ, 0x3c, !PT ;  /* 0x0000001922047212 */ /* 0x002fe400078e3cff */
[----:B------:R-:W-:Y:S01]  /*92c0*/  SEL R7, R7, RZ, P2 ;  /* 0x000000ff07077207 */ /* 0x000fe20001000000 */
[----:B------:R-:W-:Y:S06]  /*92d0*/  @P3 BRA `(.L_x_51) ;  /* 0xffffffd000543947 */ /* 0x000fec000383ffff */
.L_x_37:
[----:B------:R-:W-:Y:S05]  /*92e0*/  WARPSYNC.ALL ;  /* 0x0000000000007948 */ /* 0x000fea0003800000 */
[----:B------:R-:W3:Y:S01]  /*92f0*/  SHFL.BFLY PT, R0, R13, 0x1, 0x1f ;  /* 0x0c201f000d007f89 */ /* 0x000ee200000e0000 */
[----:B------:R-:W-:Y:S01]  /*9300*/  BSSY B0, `(.L_x_52) ;  /* 0x0000023000007945 */ /* 0x000fe20003800000 */
[----:B------:R-:W-:Y:S01]  /*9310*/  MOV R4, 0x7f800000 ;  /* 0x7f80000000047802 */ /* 0x000fe20000000f00 */
[----:B------:R-:W-:Y:S01]  /*9320*/  IMAD.MOV.U32 R7, RZ, RZ, 0x3f800000 ;  /* 0x3f800000ff077424 */ /* 0x000fe200078e00ff */
[----:B------:R-:W4:Y:S01]  /*9330*/  SHFL.BFLY PT, R3, R12, 0x1, 0x1f ;  /* 0x0c201f000c037f89 */ /* 0x000f2200000e0000 */
[----:B------:R-:W-:-:S02]  /*9340*/  IMAD.MOV.U32 R8, RZ, RZ, 0x3f800000 ;  /* 0x3f800000ff087424 */ /* 0x000fc400078e00ff */
[----:B---3--:R-:W-:Y:S01]  /*9350*/  FADD R0, R0, R13 ;  /* 0x0000000d00007221 */ /* 0x008fe20000000000 */
[----:B----4-:R-:W-:-:S04]  /*9360*/  FADD R14, R3, R12 ;  /* 0x0000000c030e7221 */ /* 0x010fc80000000000 */
[----:B------:R-:W3:Y:S04]  /*9370*/  SHFL.BFLY PT, R5, R0, 0x2, 0x1f ;  /* 0x0c401f0000057f89 */ /* 0x000ee800000e0000 */
[----:B------:R-:W4:Y:S01]  /*9380*/  SHFL.BFLY PT, R19, R14, 0x2, 0x1f ;  /* 0x0c401f000e137f89 */ /* 0x000f2200000e0000 */
[C---:B---3--:R-:W-:Y:S01]  /*9390*/  FSETP.NE.AND P0, PT, R0.reuse, -R5, PT ;  /* 0x800000050000720b */ /* 0x048fe20003f05000 */
[----:B------:R-:W-:Y:S01]  /*93a0*/  FADD R3, R0, R5 ;  /* 0x0000000500037221 */ /* 0x000fe20000000000 */
[----:B------:R-:W-:Y:S01]  /*93b0*/  MOV R5, 0x7f800000 ;  /* 0x7f80000000057802 */ /* 0x000fe20000000f00 */
[----:B----4-:R-:W-:-:S10]  /*93c0*/  FADD R6, R14, R19 ;  /* 0x000000130e067221 */ /* 0x010fd40000000000 */
[----:B------:R-:W-:Y:S05]  /*93d0*/  @!P0 BRA `(.L_x_53) ;  /* 0x0000000000548947 */ /* 0x000fea0003800000 */
[----:B------:R-:W-:Y:S01]  /*93e0*/  VIADD R0, R3, 0x1800000 ;  /* 0x0180000003007836 */ /* 0x000fe20000000000 */
[----:B------:R-:W-:Y:S04]  /*93f0*/  BSSY B1, `(.L_x_54) ;  /* 0x000000c000017945 */ /* 0x000fe80003800000 */
[----:B------:R-:W-:-:S04]  /*9400*/  LOP3.LUT R0, R0, 0x7f800000, RZ, 0xc0, !PT ;  /* 0x7f80000000007812 */ /* 0x000fc800078ec0ff */
[----:B------:R-:W-:-:S13]  /*9410*/  ISETP.GT.U32.AND P0, PT, R0, 0x1ffffff, PT ;  /* 0x01ffffff0000780c */ /* 0x000fda0003f04070 */
[----:B------:R-:W-:Y:S05]  /*9420*/  @P0 BRA `(.L_x_55) ;  /* 0x0000000000100947 */ /* 0x000fea0003800000 */
[----:B------:R-:W-:-:S07]  /*9430*/  MOV R12, 0x9450 ;  /* 0x00009450000c7802 */ /* 0x000fce0000000f00 */
[----:B-12---:R-:W-:Y:S05]  /*9440*/  CALL.REL.NOINC `($__internal_0_$__cuda_sm20_rcp_rn_f32_slowpath) ;  /* 0x00000014009c7944 */ /* 0x006fea0003c00000 */
[----:B------:R-:W-:Y:S01]  /*9450*/  IMAD.MOV.U32 R8, RZ, RZ, R0 ;  /* 0x000000ffff087224 */ /* 0x000fe200078e0000 */
[----:B------:R-:W-:Y:S06]  /*9460*/  BRA `(.L_x_56) ;  /* 0x0000000000107947 */ /* 0x000fec0003800000 */
.L_x_55:
[----:B------:R-:W3:Y:S02]  /*9470*/  MUFU.RCP R8, R3 ;  /* 0x0000000300087308 */ /* 0x000ee40000001000 */
[----:B---3--:R-:W-:-:S04]  /*9480*/  FFMA R0, R3, R8, -1 ;  /* 0xbf80000003007423 */ /* 0x008fc80000000008 */
[----:B------:R-:W-:-:S04]  /*9490*/  FADD.FTZ R5, -R0, -RZ ;  /* 0x800000ff00057221 */ /* 0x000fc80000010100 */
[----:B------:R-:W-:-:S07]  /*94a0*/  FFMA R8, R8, R5, R8 ;  /* 0x0000000508087223 */ /* 0x000fce0000000008 */
.L_x_56:
[----:B------:R-:W-:Y:S05]  /*94b0*/  BSYNC B1 ;  /* 0x0000000000017941 */ /* 0x000fea0003800000 */
.L_x_54:
[----:B------:R-:W-:Y:S01]  /*94c0*/  FSETP.GEU.AND P0, PT, |R3|, 1.175494350822287508e-38, PT ;  /* 0x008000000300780b */ /* 0x000fe20003f0e200 */
[----:B------:R-:W-:-:S12]  /*94d0*/  ULDC UR6, c[0x0][0x600] ;  /* 0x0001800000067ab9 */ /* 0x000fd80000000800 */
[----:B------:R-:W-:-:S04]  /*94e0*/  @!P0 FMUL R3, R3, 16777216 ;  /* 0x4b80000003038820 */ /* 0x000fc80000400000 */
[----:B------:R-:W3:Y:S02]  /*94f0*/  MUFU.LG2 R0, R3 ;  /* 0x0000000300007308 */ /* 0x000ee40000000c00 */
[----:B---3--:R-:W-:-:S04]  /*9500*/  @!P0 FADD R0, R0, -24 ;  /* 0xc1c0000000008421 */ /* 0x008fc80000000000 */
[----:B------:R-:W-:-:S04]  /*9510*/  FMUL R0, R0, 0.69314718246459960938 ;  /* 0x3f31721800007820 */ /* 0x000fc80000400000 */
[----:B------:R-:W-:-:S07]  /*9520*/  FFMA R5, R15, UR6, R0 ;  /* 0x000000060f057c23 */ /* 0x000fce0008000000 */
.L_x_53:
[----:B------:R-:W-:Y:S05]  /*9530*/  BSYNC B0 ;  /* 0x0000000000007941 */ /* 0x000fea0003800000 */
.L_x_52:
[----:B------:R-:W-:Y:S01]  /*9540*/  FSETP.NE.AND P0, PT, R14, -R19, PT ;  /* 0x800000130e00720b */ /* 0x000fe20003f05000 */
[----:B------:R-:W-:Y:S01]  /*9550*/  ULDC UR4, c[0x0][0x608] ;  /* 0x0001820000047ab9 */ /* 0x000fe20000000800 */
[----:B------:R-:W-:Y:S01]  /*9560*/  BSSY B0, `(.L_x_57) ;  /* 0x000002d000007945 */ /* 0x000fe20003800000 */
[----:B------:R-:W-:-:S04]  /*9570*/  FMUL R8, R8, UR4 ;  /* 0x0000000408087c20 */ /* 0x000fc80008400000 */
        /* <DEDUP_REMOVED lines=20> */
[----:B------:R-:W-:Y:S06]  /*96c0*/  @!P0 BRA `(.L_x_58) ;  /* 0x0000000000588947 */ /* 0x000fec0003800000 */
[----:B------:R-:W-:Y:S01]  /*96d0*/  IADD3 R0, R6, 0x1800000, RZ ;  /* 0x0180000006007810 */ /* 0x000fe20007ffe0ff */
[----:B------:R-:W-:Y:S03]  /*96e0*/  BSSY B1, `(.L_x_59) ;  /* 0x000000d000017945 */ /* 0x000fe60003800000 */
[----:B------:R-:W-:-:S04]  /*96f0*/  LOP3.LUT R0, R0, 0x7f800000, RZ, 0xc0, !PT ;  /* 0x7f80000000007812 */ /* 0x000fc800078ec0ff */
[----:B------:R-:W-:-:S13]  /*9700*/  ISETP.GT.U32.AND P0, PT, R0, 0x1ffffff, PT ;  /* 0x01ffffff0000780c */ /* 0x000fda0003f04070 */
[----:B------:R-:W-:Y:S05]  /*9710*/  @P0 BRA `(.L_x_60) ;  /* 0x0000000000140947 */ /* 0x000fea0003800000 */
[----:B------:R-:W-:Y:S01]  /*9720*/  IMAD.MOV.U32 R3, RZ, RZ, R6 ;  /* 0x000000ffff037224 */ /* 0x000fe200078e0006 */
[----:B------:R-:W-:-:S07]  /*9730*/  MOV R12, 0x9750 ;  /* 0x00009750000c7802 */ /* 0x000fce0000000f00 */
[----:B-12---:R-:W-:Y:S05]  /*9740*/  CALL.REL.NOINC `($__internal_0_$__cuda_sm20_rcp_rn_f32_slowpath) ;  /* 0x0000001000dc7944 */ /* 0x006fea0003c00000 */
[----:B------:R-:W-:Y:S01]  /*9750*/  IMAD.MOV.U32 R7, RZ, RZ, R0 ;  /* 0x000000ffff077224 */ /* 0x000fe200078e0000 */
[----:B------:R-:W-:Y:S06]  /*9760*/  BRA `(.L_x_61) ;  /* 0x0000000000107947 */ /* 0x000fec0003800000 */
.L_x_60:
[----:B------:R-:W3:Y:S02]  /*9770*/  MUFU.RCP R7, R6 ;  /* 0x0000000600077308 */ /* 0x000ee40000001000 */
[----:B---3--:R-:W-:-:S04]  /*9780*/  FFMA R0, R6, R7, -1 ;  /* 0xbf80000006007423 */ /* 0x008fc80000000007 */
[----:B------:R-:W-:-:S04]  /*9790*/  FADD.FTZ R0, -R0, -RZ ;  /* 0x800000ff00007221 */ /* 0x000fc80000010100 */
[----:B------:R-:W-:-:S07]  /*97a0*/  FFMA R7, R7, R0, R7 ;  /* 0x0000000007077223 */ /* 0x000fce0000000007 */
.L_x_61:
[----:B------:R-:W-:Y:S05]  /*97b0*/  BSYNC B1 ;  /* 0x0000000000017941 */ /* 0x000fea0003800000 */
.L_x_59:
[----:B------:R-:W-:Y:S01]  /*97c0*/  FSETP.GEU.AND P0, PT, |R6|, 1.175494350822287508e-38, PT ;  /* 0x008000000600780b */ /* 0x000fe20003f0e200 */
[----:B------:R-:W-:-:S12]  /*97d0*/  ULDC UR4, c[0x0][0x600] ;  /* 0x0001800000047ab9 */ /* 0x000fd80000000800 */
[----:B------:R-:W-:-:S04]  /*97e0*/  @!P0 FMUL R6, R6, 16777216 ;  /* 0x4b80000006068820 */ /* 0x000fc80000400000 */
[----:B------:R-:W3:Y:S02]  /*97f0*/  MUFU.LG2 R0, R6 ;  /* 0x0000000600007308 */ /* 0x000ee40000000c00 */
[----:B---3--:R-:W-:-:S04]  /*9800*/  @!P0 FADD R0, R0, -24 ;  /* 0xc1c0000000008421 */ /* 0x008fc80000000000 */
[----:B------:R-:W-:-:S04]  /*9810*/  FMUL R0, R0, 0.69314718246459960938 ;  /* 0x3f31721800007820 */ /* 0x000fc80000400000 */
[----:B------:R-:W-:-:S07]  /*9820*/  FFMA R4, R17, UR4, R0 ;  /* 0x0000000411047c23 */ /* 0x000fce0008000000 */
.L_x_58:
[----:B------:R-:W-:Y:S05]  /*9830*/  BSYNC B0 ;  /* 0x0000000000007941 */ /* 0x000fea0003800000 */
.L_x_57:
[C---:B------:R-:W-:Y:S01]  /*9840*/  LOP3.LUT P0, R19, R16.reuse, 0x3, RZ, 0xc0, !PT ;  /* 0x0000000310137812 */ /* 0x040fe2000780c0ff */
[----:B------:R-:W-:Y:S01]  /*9850*/  ULDC UR4, c[0x0][0x608] ;  /* 0x0001820000047ab9 */ /* 0x000fe20000000800 */
[----:B------:R-:W-:Y:S01]  /*9860*/  LOP3.LUT R17, R16, 0x7f, RZ, 0xc0, !PT ;  /* 0x0000007f10117812 */ /* 0x000fe200078ec0ff */
[----:B------:R-:W-:Y:S01]  /*9870*/  FMUL R0, R7, UR4 ;  /* 0x0000000407007c20 */ /* 0x000fe20008400000 */
[----:B------:R-:W-:Y:S01]  /*9880*/  ULDC.64 UR6, c[0x0][0x208] ;  /* 0x0000820000067ab9 */ /* 0x000fe20000000a00 */
[----:B------:R-:W-:Y:S01]  /*9890*/  BSSY B0, `(.L_x_62) ;  /* 0x000001e000007945 */ /* 0x000fe20003800000 */
[----:B------:R-:W-:Y:S01]  /*98a0*/  SHF.R.U32.HI R18, RZ, 0x5, R17 ;  /* 0x00000005ff127819 */ /* 0x000fe20000011611 */
[-C--:B------:R-:W-:Y:S01]  /*98b0*/  FMUL R90, R90, R0.reuse ;  /* 0x000000005a5a7220 */ /* 0x080fe20000400000 */
[-C--:B------:R-:W-:Y:S01]  /*98c0*/  FMUL R22, R91, R0.reuse ;  /* 0x000000005b167220 */ /* 0x080fe20000400000 */
[-C--:B------:R-:W-:Y:S01]  /*98d0*/  FMUL R94, R94, R0.reuse ;  /* 0x000000005e5e7220 */ /* 0x080fe20000400000 */
[-C--:B--2---:R-:W-:Y:S01]  /*98e0*/  FMUL R24, R95, R0.reuse ;  /* 0x000000005f187220 */ /* 0x084fe20000400000 */
[-C--:B------:R-:W-:Y:S01]  /*98f0*/  FMUL R82, R82, R0.reuse ;  /* 0x0000000052527220 */ /* 0x080fe20000400000 */
[-C--:B------:R-:W-:Y:S01]  /*9900*/  FMUL R26, R83, R0.reuse ;  /* 0x00000000531a7220 */ /* 0x080fe20000400000 */
[-C--:B------:R-:W-:Y:S01]  /*9910*/  FMUL R86, R86, R0.reuse ;  /* 0x0000000056567220 */ /* 0x080fe20000400000 */
[----:B------:R-:W-:Y:S01]  /*9920*/  FMUL R28, R87, R0 ;  /* 0x00000000571c7220 */ /* 0x000fe20000400000 */
[----:B------:R-:W-:Y:S06]  /*9930*/  @P0 BRA `(.L_x_63) ;  /* 0x00000000004c0947 */ /* 0x000fec0003800000 */
[----:B------:R-:W-:Y:S01]  /*9940*/  SHF.R.U32.HI R3, RZ, 0x2, R16 ;  /* 0x00000002ff037819 */ /* 0x000fe20000011610 */
[----:B------:R-:W-:Y:S01]  /*9950*/  ULDC.64 UR4, c[0x0][0x688] ;  /* 0x0001a20000047ab9 */ /* 0x000fe20000000a00 */
[----:B------:R-:W-:Y:S01]  /*9960*/  SHF.L.U32 R6, R18, 0x4, RZ ;  /* 0x0000000412067819 */ /* 0x000fe200000006ff */
[----:B------:R-:W-:Y:S01]  /*9970*/  UIMAD UR4, UR52, UR4, UR43 ;  /* 0x00000004340472a4 */ /* 0x000fe2000f8e022b */
[----:B------:R-:W-:-:S03]  /*9980*/  LOP3.LUT R3, R3, 0x7, RZ, 0xc0, !PT ;  /* 0x0000000703037812 */ /* 0x000fc600078ec0ff */
[----:B------:R-:W-:Y:S01]  /*9990*/  UIMAD UR4, UR53, UR5, UR4 ;  /* 0x00000005350472a4 */ /* 0x000fe2000f8e0204 */
[----:B------:R-:W-:Y:S02]  /*99a0*/  LOP3.LUT R3, R6, 0xfffffff0, R3, 0xe2, !PT ;  /* 0xfffffff006037812 */ /* 0x000fe400078ee203 */
[----:B------:R-:W-:Y:S02]  /*99b0*/  ULDC UR5, c[0x0][0x288] ;  /* 0x0000a20000057ab9 */ /* 0x000fe40000000800 */
[C---:B------:R-:W-:Y:S02]  /*99c0*/  LOP3.LUT R6, R3.reuse, UR43, RZ, 0xfc, !PT ;  /* 0x0000002b03067c12 */ /* 0x040fe4000f8efcff */
[----:B------:R-:W-:Y:S02]  /*99d0*/  IADD3 R3, P2, R3, UR4, RZ ;  /* 0x0000000403037c10 */ /* 0x000fe4000ff5e0ff */
[C---:B------:R-:W-:Y:S01]  /*99e0*/  ISETP.GE.U32.AND P0, PT, R6.reuse, UR5, PT ;  /* 0x0000000506007c0c */ /* 0x040fe2000bf06070 */
[----:B------:R-:W-:-:S02]  /*99f0*/  VIADD R7, R6, 0x8 ;  /* 0x0000000806077836 */ /* 0x000fc40000000000 */
[----:B------:R-:W-:-:S03]  /*9a00*/  IMAD.X R8, RZ, RZ, RZ, P2 ;  /* 0x000000ffff087224 */ /* 0x000fc600010e06ff */
[----:B------:R-:W-:Y:S01]  /*9a10*/  ISETP.GE.U32.AND P1, PT, R7, UR5, PT ;  /* 0x0000000507007c0c */ /* 0x000fe2000bf26070 */
[----:B------:R-:W-:Y:S02]  /*9a20*/  ULDC.64 UR4, c[0x0][0x680] ;  /* 0x0001a00000047ab9 */ /* 0x000fe40000000a00 */
[----:B------:R-:W-:-:S04]  /*9a30*/  LEA R6, P2, R3, UR4, 0x2 ;  /* 0x0000000403067c11 */ /* 0x000fc8000f8410ff */
[----:B------:R-:W-:-:S05]  /*9a40*/  LEA.HI.X R7, R3, UR5, R8, 0x2, P2 ;  /* 0x0000000503077c11 */ /* 0x000fca00090f1408 */
[----:B------:R2:W-:Y:S04]  /*9a50*/  @!P0 STG.E desc[UR6][R6.64], R5 ;  /* 0x0000000506008986 */ /* 0x0005e8000c101906 */
[----:B------:R2:W-:Y:S02]  /*9a60*/  @!P1 STG.E desc[UR6][R6.64+0x20], R4 ;  /* 0x0000200406009986 */ /* 0x0005e4000c101906 */
.L_x_63:
[----:B------:R-:W-:Y:S05]  /*9a70*/  BSYNC B0 ;  /* 0x0000000000007941 */ /* 0x000fea0003800000 */
.L_x_62:
[----:B------:R-:W-:Y:S01]  /*9a80*/  ULDC.64 UR4, c[0x0][0x730] ;  /* 0x0001cc0000047ab9 */ /* 0x000fe20000000a00 */
[-C--:B------:R-:W-:Y:S01]  /*9a90*/  FMUL R74, R74, R0.reuse ;  /* 0x000000004a4a7220 */ /* 0x080fe20000400000 */
[----:B------:R-:W-:Y:S01]  /*9aa0*/  ISETP.NE.U32.AND P0, PT, RZ, UR4, PT ;  /* 0x00000004ff007c0c */ /* 0x000fe2000bf05070 */
[-C--:B------:R-:W-:Y:S01]  /*9ab0*/  FMUL R30, R75, R0.reuse ;  /* 0x000000004b1e7220 */ /* 0x080fe20000400000 */
[-C--:B------:R-:W-:Y:S01]  /*9ac0*/  FMUL R78, R78, R0.reuse ;  /* 0x000000004e4e7220 */ /* 0x080fe20000400000 */
[-C--:B------:R-:W-:Y:S01]  /*9ad0*/  FMUL R32, R79, R0.reuse ;  /* 0x000000004f207220 */ /* 0x080fe20000400000 */
[----:B------:R-:W-:Y:S01]  /*9ae0*/  ISETP.NE.AND.EX P0, PT, RZ, UR5, PT, P0 ;  /* 0x00000005ff007c0c */ /* 0x000fe2000bf05300 */
[-C--:B------:R-:W-:Y:S01]  /*9af0*/  FMUL R66, R66, R0.reuse ;  /* 0x0000000042427220 */ /* 0x080fe20000400000 */
[-C--:B------:R-:W-:Y:S01]  /*9b00*/  FMUL R34, R67, R0.reuse ;  /* 0x0000000043227220 */ /* 0x080fe20000400000 */
[-C--:B------:R-:W-:Y:S01]  /*9b10*/  FMUL R70, R70, R0.reuse ;  /* 0x0000000046467220 */ /* 0x080fe20000400000 */
[-C--:B------:R-:W-:Y:S01]  /*9b20*/  FMUL R36, R71, R0.reuse ;  /* 0x0000000047247220 */ /* 0x080fe20000400000 */
[-C--:B------:R-:W-:Y:S01]  /*9b30*/  FMUL R58, R58, R0.reuse ;  /* 0x000000003a3a7220 */ /* 0x080fe20000400000 */
[-C--:B------:R-:W-:Y:S01]  /*9b40*/  FMUL R38, R59, R0.reuse ;  /* 0x000000003b267220 */ /* 0x080fe20000400000 */
[-C--:B------:R-:W-:Y:S01]  /*9b50*/  FMUL R62, R62, R0.reuse ;  /* 0x000000003e3e7220 */ /* 0x080fe20000400000 */
[----:B------:R-:W-:-:S05]  /*9b60*/  FMUL R40, R63, R0 ;  /* 0x000000003f287220 */ /* 0x000fca0000400000 */
[----:B------:R-:W-:Y:S05]  /*9b70*/  @P0 BRA `(.L_x_64) ;  /* 0x0000000000200947 */ /* 0x000fea0003800000 */
[----:B------:R-:W-:Y:S02]  /*9b80*/  ULDC.64 UR4, c[0x0][0x728] ;  /* 0x0001ca0000047ab9 */ /* 0x000fe40000000a00 */
[----:B------:R-:W-:-:S04]  /*9b90*/  ISETP.NE.U32.AND P0, PT, RZ, UR4, PT ;  /* 0x00000004ff007c0c */ /* 0x000fc8000bf05070 */
[----:B------:R-:W-:-:S13]  /*9ba0*/  ISETP.NE.AND.EX P0, PT, RZ, UR5, PT, P0 ;  /* 0x00000005ff007c0c */ /* 0x000fda000bf05300 */
[----:B------:R-:W-:Y:S05]  /*9bb0*/  @!P0 BRA `(.L_x_65) ;  /* 0x00000000000c8947 */ /* 0x000fea0003800000 */
[----:B--2---:R-:W2:Y:S02]  /*9bc0*/  LDC.64 R4, c[0x0][0x728] ;  /* 0x0001ca00ff047b82 */ /* 0x004ea40000000a00 */
[----:B--2---:R4:W5:Y:S01]  /*9bd0*/  LDG.E R4, desc[UR6][R4.64] ;  /* 0x0000000604047981 */ /* 0x004962000c1e1900 */
[----:B------:R-:W-:Y:S05]  /*9be0*/  BRA `(.L_x_64) ;  /* 0x0000000000047947 */ /* 0x000fea0003800000 */
.L_x_65:
[----:B--2---:R-:W3:Y:S02]  /*9bf0*/  LDC R4, c[0x0][0x720] ;  /* 0x0001c800ff047b82 */ /* 0x004ee40000000800 */
.L_x_64:
[----:B------:R-:W-:Y:S02]  /*9c00*/  MOV R0, RZ ;  /* 0x000000ff00007202 */ /* 0x000fe40000000f00 */
[----:B---3-5:R-:W-:Y:S02]  /*9c10*/  MOV R23, R4 ;  /* 0x0000000400177202 */ /* 0x028fe40000000f00 */
[----:B------:R-:W-:-:S13]  /*9c20*/  LOP3.LUT P0, RZ, R0, 0x9f, RZ, 0xc0, !PT ;  /* 0x0000009f00ff7812 */ /* 0x000fda000780c0ff */
[----:B------:R-:W-:Y:S05]  /*9c30*/  @!P0 BRA `(.L_x_66) ;  /* 0x0000000000408947 */ /* 0x000fea0003800000 */
[----:B------:R-:W-:Y:S01]  /*9c40*/  MOV R0, 0x0 ;  /* 0x0000000000007802 */ /* 0x000fe20000000f00 */
[----:B------:R-:W-:Y:S01]  /*9c50*/  ULDC.64 UR4, c[0x4][0x70] ;  /* 0x01001c0000047ab9 */ /* 0x000fe20000000a00 */
[----:B------:R-:W-:Y:S01]  /*9c60*/  ULDC.64 UR6, c[0x4][0x8] ;  /* 0x0100020000067ab9 */ /* 0x000fe20000000a00 */
[----:B--2---:R-:W-:Y:S01]  /*9c70*/  IMAD.U32 R4, RZ, RZ, UR4 ;  /* 0x00000004ff047e24 */ /* 0x004fe2000f8e00ff */
[----:B------:R2:W3:Y:S01]  /*9c80*/  LDC.64 R14, c[0x4][R0] ;  /* 0x01000000000e7b82 */ /* 0x0004e20000000a00 */
[----:B----4-:R-:W-:Y:S01]  /*9c90*/  IMAD.U32 R5, RZ, RZ, UR5 ;  /* 0x00000005ff057e24 */ /* 0x010fe2000f8e00ff */
[----:B------:R-:W-:Y:S01]  /*9ca0*/  ULDC.64 UR4, c[0x4][0x78] ;  /* 0x01001e0000047ab9 */ /* 0x000fe20000000a00 */
[----:B------:R-:W-:Y:S01]  /*9cb0*/  IMAD.U32 R10, RZ, RZ, UR6 ;  /* 0x00000006ff0a7e24 */ /* 0x000fe2000f8e00ff */
[----:B------:R-:W-:Y:S01]  /*9cc0*/  MOV R6, UR4 ;  /* 0x0000000400067c02 */ /* 0x000fe20008000f00 */
[----:B------:R-:W-:Y:S01]  /*9cd0*/  IMAD.U32 R7, RZ, RZ, UR5 ;  /* 0x00000005ff077e24 */ /* 0x000fe2000f8e00ff */
[----:B------:R-:W-:Y:S01]  /*9ce0*/  MOV R11, UR7 ;  /* 0x00000007000b7c02 */ /* 0x000fe20008000f00 */
[----:B------:R-:W-:Y:S01]  /*9cf0*/  IMAD.MOV.U32 R8, RZ, RZ, 0x70 ;  /* 0x00000070ff087424 */ /* 0x000fe200078e00ff */
[----:B------:R-:W-:Y:S01]  /*9d00*/  MOV R13, RZ ;  /* 0x000000ff000d7202 */ /* 0x000fe20000000f00 */
[----:B--2---:R-:W-:-:S07]  /*9d10*/  IMAD.MOV.U32 R12, RZ, RZ, 0x1 ;  /* 0x00000001ff0c7424 */ /* 0x004fce00078e00ff */
[----:B------:R-:W-:-:S07]  /*9d20*/  LEPC R20, `(.L_x_66) ;  /* 0x000000001014794e */ /* 0x000fce0000000000 */
[----:B-1-3--:R-:W-:Y:S05]  /*9d30*/  CALL.ABS.NOINC R14 ;  /* 0x000000000e007343 */ /* 0x00afea0003c00000 */
.L_x_66:
        /* <DEDUP_REMOVED lines=9> */
[----:B------:R-:W-:Y:S01]  /*9dd0*/  MOV R6, UR6 ;  /* 0x0000000600067c02 */ /* 0x000fe20008000f00 */
[----:B------:R-:W-:Y:S01]  /*9de0*/  IMAD.U32 R7, RZ, RZ, UR7 ;  /* 0x00000007ff077e24 */ /* 0x000fe2000f8e00ff */
[----:B------:R-:W-:Y:S01]  /*9df0*/  MOV R11, UR5 ;  /* 0x00000005000b7c02 */ /* 0x000fe20008000f00 */
[----:B------:R-:W-:Y:S01]  /*9e00*/  IMAD.U32 R10, RZ, RZ, UR4 ;  /* 0x00000004ff0a7e24 */ /* 0x000fe2000f8e00ff */
[----:B------:R-:W-:Y:S01]  /*9e10*/  MOV R13, RZ ;  /* 0x000000ff000d7202 */ /* 0x000fe20000000f00 */
[----:B------:R-:W-:-:S02]  /*9e20*/  IMAD.MOV.U32 R8, RZ, RZ, 0x70 ;  /* 0x00000070ff087424 */ /* 0x000fc400078e00ff */
[----:B--2---:R-:W-:-:S07]  /*9e30*/  IMAD.MOV.U32 R12, RZ, RZ, 0x1 ;  /* 0x00000001ff0c7424 */ /* 0x004fce00078e00ff */
[----:B------:R-:W-:-:S07]  /*9e40*/  LEPC R20, `(.L_x_67) ;  /* 0x000000001014794e */ /* 0x000fce0000000000 */
[----:B-1-3--:R-:W-:Y:S05]  /*9e50*/  CALL.ABS.NOINC R14 ;  /* 0x000000000e007343 */ /* 0x00afea0003c00000 */
.L_x_67:
[----:B------:R-:W-:Y:S01]  /*9e60*/  ULDC.64 UR4, c[0x0][0x730] ;  /* 0x0001cc0000047ab9 */ /* 0x000fe20000000a00 */
[----:B------:R-:W-:Y:S01]  /*9e70*/  IMAD.SHL.U32 R0, R16, 0x10, RZ ;  /* 0x0000001010007824 */ /* 0x000fe200078e00ff */
[----:B------:R-:W-:Y:S01]  /*9e80*/  ISETP.NE.U32.AND P0, PT, RZ, UR4, PT ;  /* 0x00000004ff007c0c */ /* 0x000fe2000bf05070 */
[----:B------:R-:W-:Y:S01]  /*9e90*/  VIADD R17, R17, 0x1f ;  /* 0x0000001f11117836 */ /* 0x000fe20000000000 */
[----:B------:R-:W-:Y:S01]  /*9ea0*/  SHF.R.U32.HI R3, RZ, 0x1, R16 ;  /* 0x00000001ff037819 */ /* 0x000fe20000011610 */
[----:B------:R-:W-:Y:S01]  /*9eb0*/  IMAD R19, R18, 0x10, R19 ;  /* 0x0000001012137824 */ /* 0x000fe200078e0213 */
[----:B------:R-:W-:Y:S02]  /*9ec0*/  ISETP.NE.AND.EX P0, PT, RZ, UR5, PT, P0 ;  /* 0x00000005ff007c0c */ /* 0x000fe4000bf05300 */
[C---:B--2---:R-:W-:Y:S02]  /*9ed0*/  LOP3.LUT R4, R0.reuse, 0x40, RZ, 0xc0, !PT ;  /* 0x0000004000047812 */ /* 0x044fe400078ec0ff */
[----:B------:R-:W-:-:S02]  /*9ee0*/  LOP3.LUT R0, R0, 0x80, RZ, 0xc0, !PT ;  /* 0x0000008000007812 */ /* 0x000fc400078ec0ff */
[----:B------:R-:W-:Y:S02]  /*9ef0*/  LOP3.LUT R3, R4, 0x8, R3, 0xf8, !PT ;  /* 0x0000000804037812 */ /* 0x000fe400078ef803 */
[----:B------:R-:W-:Y:S01]  /*9f00*/  SHF.L.U32 R16, R16, 0x1, RZ ;  /* 0x0000000110107819 */ /* 0x000fe200000006ff */
[----:B------:R-:W-:-:S03]  /*9f10*/  IMAD.U32 R0, R19, 0x10, R0 ;  /* 0x0000001013007824 */ /* 0x000fc600078e0000 */
[----:B------:R-:W-:Y:S01]  /*9f20*/  LOP3.LUT R3, R3, 0x8, R16, 0x78, !PT ;  /* 0x0000000803037812 */ /* 0x000fe200078e7810 */
[----:B------:R-:W2:Y:S01]  /*9f30*/  @P0 LDC R23, c[0x0][0x720] ;  /* 0x0001c800ff170b82 */ /* 0x000ea20000000800 */
[----:B------:R-:W-:Y:S02]  /*9f40*/  ISETP.GT.U32.AND P0, PT, R17, 0x3e, PT ;  /* 0x0000003e1100780c */ /* 0x000fe40003f04070 */
[----:B------:R-:W-:Y:S01]  /*9f50*/  IADD3 R3, R0, R3, RZ ;  /* 0x0000000300037210 */ /* 0x000fe20007ffe0ff */
[-C--:B--2---:R-:W-:Y:S01]  /*9f60*/  FMUL R4, R88, R23.reuse ;  /* 0x0000001758047220 */ /* 0x084fe20000400000 */
[-C--:B------:R-:W-:Y:S01]  /*9f70*/  FMUL R89, R89, R23.reuse ;  /* 0x0000001759597220 */ /* 0x080fe20000400000 */
[-C--:B----4-:R-:W-:Y:S01]  /*9f80*/  FMUL R5, R90, R23.reuse ;  /* 0x000000175a057220 */ /* 0x090fe20000400000 */
        /* <DEDUP_REMOVED lines=37> */
[----:B------:R-:W-:-:S02]  /*a1e0*/  F2FP.BF16.F32.PACK_AB R4, R89, R4 ;  /* 0x000000045904723e */ /* 0x000fc400000010ff */
[----:B------:R-:W-:Y:S02]  /*a1f0*/  F2FP.BF16.F32.PACK_AB R5, R0, R5 ;  /* 0x000000050005723e */ /* 0x000fe400000010ff */
[----:B------:R-:W-:Y:S02]  /*a200*/  F2FP.BF16.F32.PACK_AB R6, R93, R6 ;  /* 0x000000065d06723e */ /* 0x000fe400000010ff */
[----:B------:R-:W-:Y:S01]  /*a210*/  F2FP.BF16.F32.PACK_AB R7, R8, R7 ;  /* 0x000000070807723e */ /* 0x000fe200000010ff */
[----:B------:R-:W-:Y:S06]  /*a220*/  @P0 BRA `(.L_x_68) ;  /* 0x0000000000040947 */ /* 0x000fec0003800000 */
[----:B------:R-:W-:-:S04]  /*a230*/  DEPBAR.LE SB0, 0x1 ;  /* 0x000080400000791a */ /* 0x000fc80000000000 */
.L_x_68:
[----:B------:R-:W-:Y:S05]  /*a240*/  WARPSYNC.ALL ;  /* 0x0000000000007948 */ /* 0x000fea0003800000 */
[----:B------:R-:W-:Y:S01]  /*a250*/  BAR.SYNC.DEFER_BLOCKING 0x1, 0x80 ;  /* 0x0042000000007b1d */ /* 0x000fe20000010000 */
[----:B------:R-:W-:Y:S01]  /*a260*/  IMAD R3, R3, 0x2, R2 ;  /* 0x0000000203037824 */ /* 0x000fe200078e0202 */
[----:B------:R-:W-:Y:S02]  /*a270*/  F2FP.BF16.F32.PACK_AB R9, R9, R10 ;  /* 0x0000000a0909723e */ /* 0x000fe400000010ff */
[----:B------:R-:W-:Y:S02]  /*a280*/  F2FP.BF16.F32.PACK_AB R8, R81, R80 ;  /* 0x000000505108723e */ /* 0x000fe400000010ff */
[----:B------:R-:W-:Y:S01]  /*a290*/  BSSY B0, `(.L_x_69) ;  /* 0x0000017000007945 */ /* 0x000fe20003800000 */
[----:B------:R-:W-:-:S02]  /*a2a0*/  F2FP.BF16.F32.PACK_AB R10, R85, R84 ;  /* 0x00000054550a723e */ /* 0x000fc400000010ff */
[----:B------:R-:W-:Y:S01]  /*a2b0*/  F2FP.BF16.F32.PACK_AB R11, R11, R86 ;  /* 0x000000560b0b723e */ /* 0x000fe200000010ff */
[----:B------:R2:W-:Y:S01]  /*a2c0*/  STSM.16.M88.4 [R3], R4 ;  /* 0x0000000403007844 */ /* 0x0005e20000000200 */
[----:B------:R-:W-:Y:S01]  /*a2d0*/  @!PT LDS RZ, [RZ] ;  /* 0x00000000fffff984 */ /* 0x000fe20000000800 */
[----:B------:R-:W-:Y:S01]  /*a2e0*/  @!PT LDS RZ, [RZ] ;  /* 0x00000000fffff984 */ /* 0x000fe20000000800 */
[----:B------:R-:W-:Y:S01]  /*a2f0*/  @!PT LDS RZ, [RZ] ;  /* 0x00000000fffff984 */ /* 0x000fe20000000800 */
[----:B------:R-:W-:Y:S01]  /*a300*/  @!PT LDS RZ, [RZ] ;  /* 0x00000000fffff984 */ /* 0x000fe20000000800 */
[----:B------:R3:W-:Y:S06]  /*a310*/  MEMBAR.ALL.CTA ;  /* 0x0000000000007992 */ /* 0x0007ec0000008000 */
[----:B---3--:R-:W3:Y:S02]  /*a320*/  FENCE.VIEW.ASYNC.S ;  /* 0x00000000000073c6 */ /* 0x008ee40000000000 */
[----:B---3--:R-:W-:Y:S06]  /*a330*/  BAR.SYNC.DEFER_BLOCKING 0x1, 0x80 ;  /* 0x0042000000007b1d */ /* 0x008fec0000010000 */
[----:B------:R-:W-:Y:S05]  /*a340*/  @P0 BRA `(.L_x_70) ;  /* 0x00000000002c0947 */ /* 0x000fea0003800000 */
[----:B------:R-:W-:Y:S01]  /*a350*/  ULDC.64 UR4, c[0x0][0x198] ;  /* 0x0000660000047ab9 */ /* 0x000fe20000000a00 */
[----:B------:R-:W-:Y:S01]  /*a360*/  R2UR UR8, R2 ;  /* 0x00000000020872ca */ /* 0x000fe200000e0000 */
[----:B------:R-:W-:Y:S01]  /*a370*/  UIADD3 UR4, UP0, UR4, 0x670, URZ ;  /* 0x0000067004047890 */ /* 0x000fe2000ff1e03f */
[----:B------:R-:W-:Y:S01]  /*a380*/  UMOV UR9, URZ ;  /* 0x0000003f00097c82 */ /* 0x000fe20008000000 */
[----:B------:R-:W-:Y:S02]  /*a390*/  UMOV UR10, UR43 ;  /* 0x0000002b000a7c82 */ /* 0x000fe40008000000 */
[----:B------:R-:W-:Y:S01]  /*a3a0*/  UIADD3.X UR5, URZ, UR5, URZ, UP0, !UPT ;  /* 0x000000053f057290 */ /* 0x000fe200087fe43f */
[----:B------:R-:W-:Y:S01]  /*a3b0*/  UMOV UR11, UR52 ;  /* 0x00000034000b7c82 */ /* 0x000fe20008000000 */
[----:B------:R-:W-:-:S07]  /*a3c0*/  UMOV UR12, UR53 ;  /* 0x00000035000c7c82 */ /* 0x000fce0008000000 */
[----:B------:R3:W-:Y:S01]  /*a3d0*/  UTMASTG.4D [UR8], [UR4] ;  /* 0x00000008040073b5 */ /* 0x0007e20008018000 */
[----:B------:R0:W-:Y:S01]  /*a3e0*/  UTMACMDFLUSH ;  /* 0x00000000000079b7 */ /* 0x0001e20000000000 */
[----:B---3--:R-:W-:-:S04]  /*a3f0*/  DEPBAR.LE SB0, 0x1 ;  /* 0x000080400000791a */ /* 0x008fc80000000000 */
.L_x_70:
[----:B------:R-:W-:Y:S05]  /*a400*/  BSYNC B0 ;  /* 0x0000000000007941 */ /* 0x000fea0003800000 */
.L_x_69:
[----:B------:R-:W-:Y:S01]  /*a410*/  BAR.SYNC.DEFER_BLOCKING 0x1, 0x80 ;  /* 0x0042000000007b1d */ /* 0x000fe20000010000 */
[----:B------:R-:W-:Y:S02]  /*a420*/  F2FP.BF16.F32.PACK_AB R72, R73, R72 ;  /* 0x000000484948723e */ /* 0x000fe400000010ff */
[----:B------:R-:W-:Y:S02]  /*a430*/  F2FP.BF16.F32.PACK_AB R73, R12, R13 ;  /* 0x0000000d0c49723e */ /* 0x000fe400000010ff */
[----:B------:R-:W-:Y:S01]  /*a440*/  F2FP.BF16.F32.PACK_AB R74, R77, R76 ;  /* 0x0000004c4d4a723e */ /* 0x000fe200000010ff */
[----:B------:R-:W-:Y:S01]  /*a450*/  BSSY B0, `(.L_x_71) ;  /* 0x0000017000007945 */ /* 0x000fe20003800000 */
[----:B------:R-:W-:Y:S01]  /*a460*/  F2FP.BF16.F32.PACK_AB R75, R14, R15 ;  /* 0x0000000f0e4b723e */ /* 0x000fe200000010ff */
[----:B------:R3:W-:Y:S01]  /*a470*/  STSM.16.M88.4 [R3+0x800], R8 ;  /* 0x0008000803007844 */ /* 0x0007e20000000200 */
[----:B------:R-:W-:Y:S01]  /*a480*/  @!PT LDS RZ, [RZ] ;  /* 0x00000000fffff984 */ /* 0x000fe20000000800 */
[----:B------:R-:W-:Y:S01]  /*a490*/  @!PT LDS RZ, [RZ] ;  /* 0x00000000fffff984 */ /* 0x000fe20000000800 */
[----:B------:R-:W-:Y:S01]  /*a4a0*/  @!PT LDS RZ, [RZ] ;  /* 0x00000000fffff984 */ /* 0x000fe20000000800 */
[----:B------:R-:W-:Y:S01]  /*a4b0*/  @!PT LDS RZ, [RZ] ;  /* 0x00000000fffff984 */ /* 0x000fe20000000800 */
[----:B------:R4:W-:Y:S06]  /*a4c0*/  MEMBAR.ALL.CTA ;  /* 0x0000000000007992 */ /* 0x0009ec0000008000 */
[----:B----4-:R-:W4:Y:S02]  /*a4d0*/  FENCE.VIEW.ASYNC.S ;  /* 0x00000000000073c6 */ /* 0x010f240000000000 */
[----:B----4-:R-:W-:Y:S06]  /*a4e0*/  BAR.SYNC.DEFER_BLOCKING 0x1, 0x80 ;  /* 0x0042000000007b1d */ /* 0x010fec0000010000 */
[----:B------:R-:W-:Y:S05]  /*a4f0*/  @P0 BRA `(.L_x_72) ;  /* 0x0000000000300947 */ /* 0x000fea0003800000 */
[----:B------:R-:W-:Y:S01]  /*a500*/  R2UR UR8, R2 ;  /* 0x00000000020872ca */ /* 0x000fe200000e0000 */
[----:B------:R-:W-:Y:S01]  /*a510*/  ULDC.64 UR4, c[0x0][0x198] ;  /* 0x0000660000047ab9 */ /* 0x000fe20000000a00 */
[----:B------:R-:W-:Y:S01]  /*a520*/  UMOV UR9, 0x10 ;  /* 0x0000001000097882 */ /* 0x000fe20000000000 */
[----:B------:R-:W-:Y:S01]  /*a530*/  UIADD3 UR4, UP0, UR4, 0x670, URZ ;  /* 0x0000067004047890 */ /* 0x000fe2000ff1e03f */
[----:B------:R-:W-:Y:S01]  /*a540*/  UMOV UR10, UR43 ;  /* 0x0000002b000a7c82 */ /* 0x000fe20008000000 */
[----:B------:R-:W-:Y:S02]  /*a550*/  UMOV UR11, UR52 ;  /* 0x00000034000b7c82 */ /* 0x000fe40008000000 */
[----:B------:R-:W-:Y:S01]  /*a560*/  UIADD3.X UR5, URZ, UR5, URZ, UP0, !UPT ;  /* 0x000000053f057290 */ /* 0x000fe200087fe43f */
[----:B------:R-:W-:-:S05]  /*a570*/  UMOV UR12, UR53 ;  /* 0x00000035000c7c82 */ /* 0x000fca0008000000 */
[----:B------:R-:W-:-:S09]  /*a580*/  UIADD3 UR8, UR8, 0x800, URZ ;  /* 0x0000080008087890 */ /* 0x000fd2000fffe03f */
[----:B------:R4:W-:Y:S01]  /*a590*/  UTMASTG.4D [UR8], [UR4] ;  /* 0x00000008040073b5 */ /* 0x0009e20008018000 */
[----:B------:R0:W-:Y:S01]  /*a5a0*/  UTMACMDFLUSH ;  /* 0x00000000000079b7 */ /* 0x0001e20000000000 */
[----:B----4-:R-:W-:-:S04]  /*a5b0*/  DEPBAR.LE SB0, 0x1 ;  /* 0x000080400000791a */ /* 0x010fc80000000000 */
.L_x_72:
[----:B------:R-:W-:Y:S05]  /*a5c0*/  BSYNC B0 ;  /* 0x0000000000007941 */ /* 0x000fea0003800000 */
.L_x_71:
[----:B------:R-:W-:Y:S01]  /*a5d0*/  BAR.SYNC.DEFER_BLOCKING 0x1, 0x80 ;  /* 0x0042000000007b1d */ /* 0x000fe20000010000 */
[----:B------:R-:W-:Y:S02]  /*a5e0*/  F2FP.BF16.F32.PACK_AB R64, R65, R64 ;  /* 0x000000404140723e */ /* 0x000fe400000010ff */
[----:B------:R-:W-:Y:S02]  /*a5f0*/  F2FP.BF16.F32.PACK_AB R65, R16, R17 ;  /* 0x000000111041723e */ /* 0x000fe400000010ff */
[----:B------:R-:W-:Y:S01]  /*a600*/  F2FP.BF16.F32.PACK_AB R66, R69, R68 ;  /* 0x000000444542723e */ /* 0x000fe200000010ff */
[----:B------:R-:W-:Y:S01]  /*a610*/  BSSY B0, `(.L_x_73) ;  /* 0x0000016000007945 */ /* 0x000fe20003800000 */
[----:B------:R-:W-:Y:S01]  /*a620*/  F2FP.BF16.F32.PACK_AB R67, R18, R19 ;  /* 0x000000131243723e */ /* 0x000fe200000010ff */
[----:B------:R4:W-:Y:S01]  /*a630*/  STSM.16.M88.4 [R3], R72 ;  /* 0x0000004803007844 */ /* 0x0009e20000000200 */
[----:B------:R-:W-:Y:S01]  /*a640*/  @!PT LDS RZ, [RZ] ;  /* 0x00000000fffff984 */ /* 0x000fe20000000800 */
[----:B------:R-:W-:Y:S01]  /*a650*/  @!PT LDS RZ, [RZ] ;  /* 0x00000000fffff984 */ /* 0x000fe20000000800 */
[----:B------:R-:W-:Y:S01]  /*a660*/  @!PT LDS RZ, [RZ] ;  /* 0x00000000fffff984 */ /* 0x000fe20000000800 */
[----:B------:R-:W-:Y:S01]  /*a670*/  @!PT LDS RZ, [RZ] ;  /* 0x00000000fffff984 */ /* 0x000fe20000000800 */
[----:B------:R5:W-:Y:S06]  /*a680*/  MEMBAR.ALL.CTA ;  /* 0x0000000000007992 */ /* 0x000bec0000008000 */
[----:B-----5:R-:W5:Y:S02]  /*a690*/  FENCE.VIEW.ASYNC.S ;  /* 0x00000000000073c6 */ /* 0x020f640000000000 */
[----:B-----5:R-:W-:Y:S06]  /*a6a0*/  BAR.SYNC.DEFER_BLOCKING 0x1, 0x80 ;  /* 0x0042000000007b1d */ /* 0x020fec0000010000 */
[----:B------:R-:W-:Y:S05]  /*a6b0*/  @P0 BRA `(.L_x_74) ;  /* 0x00000000002c0947 */ /* 0x000fea0003800000 */
[----:B------:R-:W-:Y:S01]  /*a6c0*/  ULDC.64 UR4, c[0x0][0x198] ;  /* 0x0000660000047ab9 */ /* 0x000fe20000000a00 */
[----:B------:R-:W-:Y:S01]  /*a6d0*/  R2UR UR8, R2 ;  /* 0x00000000020872ca */ /* 0x000fe200000e0000 */
[----:B------:R-:W-:Y:S01]  /*a6e0*/  UIADD3 UR4, UP0, UR4, 0x670, URZ ;  /* 0x0000067004047890 */ /* 0x000fe2000ff1e03f */
[----:B------:R-:W-:Y:S01]  /*a6f0*/  UMOV UR9, 0x20 ;  /* 0x0000002000097882 */ /* 0x000fe20000000000 */
[----:B------:R-:W-:Y:S02]  /*a700*/  UMOV UR10, UR43 ;  /* 0x0000002b000a7c82 */ /* 0x000fe40008000000 */
[----:B------:R-:W-:Y:S01]  /*a710*/  UIADD3.X UR5, URZ, UR5, URZ, UP0, !UPT ;  /* 0x000000053f057290 */ /* 0x000fe200087fe43f */
[----:B------:R-:W-:Y:S01]  /*a720*/  UMOV UR11, UR52 ;  /* 0x00000034000b7c82 */ /* 0x000fe20008000000 */
[----:B------:R-:W-:-:S07]  /*a730*/  UMOV UR12, UR53 ;  /* 0x00000035000c7c82 */ /* 0x000fce0008000000 */
[----:B------:R1:W-:Y:S01]  /*a740*/  UTMASTG.4D [UR8], [UR4] ;  /* 0x00000008040073b5 */ /* 0x0003e20008018000 */
[----:B------:R0:W-:Y:S01]  /*a750*/  UTMACMDFLUSH ;  /* 0x00000000000079b7 */ /* 0x0001e20000000000 */
[----:B-1----:R-:W-:-:S04]  /*a760*/  DEPBAR.LE SB0, 0x1 ;  /* 0x000080400000791a */ /* 0x002fc80000000000 */
.L_x_74:
[----:B------:R-:W-:Y:S05]  /*a770*/  BSYNC B0 ;  /* 0x0000000000007941 */ /* 0x000fea0003800000 */
.L_x_73:
        /* <DEDUP_REMOVED lines=26> */
[----:B-1----:R-:W-:-:S04]  /*a920*/  DEPBAR.LE SB0, 0x1 ;  /* 0x000080400000791a */ /* 0x002fc80000000000 */
.L_x_76:
[----:B------:R-:W-:Y:S05]  /*a930*/  BSYNC B0 ;  /* 0x0000000000007941 */ /* 0x000fea0003800000 */
.L_x_75:
[----:B------:R-:W-:Y:S06]  /*a940*/  BAR.SYNC.DEFER_BLOCKING 0x1, 0x80 ;  /* 0x0042000000007b1d */ /* 0x000fec0000010000 */
[----:B------:R-:W-:Y:S01]  /*a950*/  BSSY B0, `(.L_x_77) ;  /* 0x0000014000007945 */ /* 0x000fe20003800000 */
        /* <DEDUP_REMOVED lines=17> */
[----:B------:R1:W-:Y:S02]  /*aa70*/  UTMASTG.4D [UR8], [UR4] ;  /* 0x00000008040073b5 */ /* 0x0003e40008018000 */
[----:B-1----:R0:W-:Y:S02]  /*aa80*/  UTMACMDFLUSH ;  /* 0x00000000000079b7 */ /* 0x0021e40000000000 */
.L_x_78:
[----:B------:R-:W-:Y:S05]  /*aa90*/  BSYNC B0 ;  /* 0x0000000000007941 */ /* 0x000fea0003800000 */
.L_x_77:
[----:B------:R-:W-:-:S04]  /*aaa0*/  DEPBAR.LE SB0, 0x0 ;  /* 0x000080000000791a */ /* 0x000fc80000000000 */
[----:B------:R-:W-:Y:S05]  /*aab0*/  EXIT ;  /* 0x000000000000794d */ /* 0x000fea0003800000 */
        .weak           $__internal_0_$__cuda_sm20_rcp_rn_f32_slowpath
        .type           $__internal_0_$__cuda_sm20_rcp_rn_f32_slowpath,@function
        .size           $__internal_0_$__cuda_sm20_rcp_rn_f32_slowpath,(.L_x_84 - $__internal_0_$__cuda_sm20_rcp_rn_f32_slowpath)
$__internal_0_$__cuda_sm20_rcp_rn_f32_slowpath:
[----:B------:R-:W-:Y:S01]  /*aac0*/  IMAD.SHL.U32 R0, R3, 0x2, RZ ;  /* 0x0000000203007824 */ /* 0x000fe200078e00ff */
[----:B------:R-:W-:Y:S04]  /*aad0*/  BSSY B2, `(.L_x_79) ;  /* 0x0000030000027945 */ /* 0x000fe80003800000 */
[----:B------:R-:W-:-:S04]  /*aae0*/  SHF.R.U32.HI R13, RZ, 0x18, R0 ;  /* 0x00000018ff0d7819 */ /* 0x000fc80000011600 */
[----:B------:R-:W-:-:S13]  /*aaf0*/  ISETP.NE.U32.AND P0, PT, R13, RZ, PT ;  /* 0x000000ff0d00720c */ /* 0x000fda0003f05070 */
[----:B------:R-:W-:Y:S05]  /*ab00*/  @P0 BRA `(.L_x_80) ;  /* 0x0000000000280947 */ /* 0x000fea0003800000 */
[----:B------:R-:W-:-:S04]  /*ab10*/  SHF.L.U32 R0, R3, 0x1, RZ ;  /* 0x0000000103007819 */ /* 0x000fc800000006ff */
[----:B------:R-:W-:-:S13]  /*ab20*/  ISETP.NE.AND P0, PT, R0, RZ, PT ;  /* 0x000000ff0000720c */ /* 0x000fda0003f05270 */
[----:B------:R-:W-:Y:S01]  /*ab30*/  @P0 FFMA R9, R3, 1.84467440737095516160e+19, RZ ;  /* 0x5f80000003090823 */ /* 0x000fe200000000ff */
[----:B------:R-:W-:Y:S08]  /*ab40*/  @!P0 MUFU.RCP R8, R3 ;  /* 0x0000000300088308 */ /* 0x000ff00000001000 */
[----:B------:R-:W1:Y:S02]  /*ab50*/  @P0 MUFU.RCP R0, R9 ;  /* 0x0000000900000308 */ /* 0x000e640000001000 */
[----:B-1----:R-:W-:-:S04]  /*ab60*/  @P0 FFMA R10, R9, R0, -1 ;  /* 0xbf800000090a0423 */ /* 0x002fc80000000000 */
[----:B------:R-:W-:-:S04]  /*ab70*/  @P0 FADD.FTZ R11, -R10, -RZ ;  /* 0x800000ff0a0b0221 */ /* 0x000fc80000010100 */
[----:B------:R-:W-:-:S04]  /*ab80*/  @P0 FFMA R0, R0, R11, R0 ;  /* 0x0000000b00000223 */ /* 0x000fc80000000000 */
[----:B------:R-:W-:Y:S01]  /*ab90*/  @P0 FFMA R8, R0, 1.84467440737095516160e+19, RZ ;  /* 0x5f80000000080823 */ /* 0x000fe200000000ff */
[----:B------:R-:W-:Y:S06]  /*aba0*/  BRA `(.L_x_81) ;  /* 0x0000000000887947 */ /* 0x000fec0003800000 */
.L_x_80:
[----:B------:R-:W-:-:S05]  /*abb0*/  VIADD R18, R13, 0xffffff03 ;  /* 0xffffff030d127836 */ /* 0x000fca0000000000 */
[----:B------:R-:W-:-:S13]  /*abc0*/  ISETP.GT.U32.AND P0, PT, R18, 0x1, PT ;  /* 0x000000011200780c */ /* 0x000fda0003f04070 */
[----:B------:R-:W-:Y:S05]  /*abd0*/  @P0 BRA `(.L_x_82) ;  /* 0x0000000000780947 */ /* 0x000fea0003800000 */
[----:B------:R-:W-:Y:S01]  /*abe0*/  LOP3.LUT R0, R3, 0x7fffff, RZ, 0xc0, !PT ;  /* 0x007fffff03007812 */ /* 0x000fe200078ec0ff */
[----:B------:R-:W-:-:S03]  /*abf0*/  IMAD.MOV.U32 R11, RZ, RZ, 0x3 ;  /* 0x00000003ff0b7424 */ /* 0x000fc600078e00ff */
[----:B------:R-:W-:Y:S02]  /*ac00*/  LOP3.LUT R0, R0, 0x3f800000, RZ, 0xfc, !PT ;  /* 0x3f80000000007812 */ /* 0x000fe400078efcff */
[----:B------:R-:W-:Y:S02]  /*ac10*/  SHF.L.U32 R11, R11, R18, RZ ;  /* 0x000000120b0b7219 */ /* 0x000fe400000006ff */
[----:B------:R-:W1:Y:S02]  /*ac20*/  MUFU.RCP R9, R0 ;  /* 0x0000000000097308 */ /* 0x000e640000001000 */
[----:B-1----:R-:W-:-:S04]  /*ac30*/  FFMA R8, R0, R9, -1 ;  /* 0xbf80000000087423 */ /* 0x002fc80000000009 */
[----:B------:R-:W-:-:S04]  /*ac40*/  FADD.FTZ R8, -R8, -RZ ;  /* 0x800000ff08087221 */ /* 0x000fc80000010100 */
[CCC-:B------:R-:W-:Y:S01]  /*ac50*/  FFMA.RM R10, R9.reuse, R8.reuse, R9.reuse ;  /* 0x00000008090a7223 */ /* 0x1c0fe20000004009 */
[----:B------:R-:W-:-:S04]  /*ac60*/  FFMA.RP R9, R9, R8, R9 ;  /* 0x0000000809097223 */ /* 0x000fc80000008009 */
[C---:B------:R-:W-:Y:S02]  /*ac70*/  LOP3.LUT R8, R10.reuse, 0x7fffff, RZ, 0xc0, !PT ;  /* 0x007fffff0a087812 */ /* 0x040fe400078ec0ff */
[----:B------:R-:W-:Y:S02]  /*ac80*/  FSETP.NEU.FTZ.AND P0, PT, R10, R9, PT ;  /* 0x000000090a00720b */ /* 0x000fe40003f1d000 */
[----:B------:R-:W-:Y:S02]  /*ac90*/  LOP3.LUT R8, R8, 0x800000, RZ, 0xfc, !PT ;  /* 0x0080000008087812 */ /* 0x000fe400078efcff */
[----:B------:R-:W-:Y:S02]  /*aca0*/  SEL R9, RZ, 0xffffffff, !P0 ;  /* 0xffffffffff097807 */ /* 0x000fe40004000000 */
[----:B------:R-:W-:Y:S02]  /*acb0*/  LOP3.LUT R11, R11, R8, RZ, 0xc0, !PT ;  /* 0x000000080b0b7212 */ /* 0x000fe400078ec0ff */
[----:B------:R-:W-:-:S02]  /*acc0*/  IADD3 R9, -R9, RZ, RZ ;  /* 0x000000ff09097210 */ /* 0x000fc40007ffe1ff */
[-C--:B------:R-:W-:Y:S02]  /*acd0*/  SHF.R.U32.HI R11, RZ, R18.reuse, R11 ;  /* 0x00000012ff0b7219 */ /* 0x080fe4000001160b */
[--C-:B------:R-:W-:Y:S01]  /*ace0*/  LOP3.LUT P1, RZ, R9, R18, R8.reuse, 0xf8, !PT ;  /* 0x0000001209ff7212 */ /* 0x100fe2000782f808 */
[----:B------:R-:W-:Y:S01]  /*acf0*/  VIADD R9, R13, 0xffffff04 ;  /* 0xffffff040d097836 */ /* 0x000fe20000000000 */
[C---:B------:R-:W-:Y:S02]  /*ad00*/  LOP3.LUT P0, RZ, R11.reuse, 0x1, RZ, 0xc0, !PT ;  /* 0x000000010bff7812 */ /* 0x040fe4000780c0ff */
[----:B------:R-:W-:Y:S02]  /*ad10*/  LOP3.LUT P2, RZ, R11, 0x2, RZ, 0xc0, !PT ;  /* 0x000000020bff7812 */ /* 0x000fe4000784c0ff */
[----:B------:R-:W-:Y:S02]  /*ad20*/  SHF.R.U32.HI R8, RZ, R9, R8 ;  /* 0x00000009ff087219 */ /* 0x000fe40000011608 */
[----:B------:R-:W-:-:S02]  /*ad30*/  PLOP3.LUT P0, PT, P0, P1, P2, 0xe0, 0x0 ;  /* 0x000000000000781c */ /* 0x000fc40000703c20 */
[----:B------:R-:W-:Y:S02]  /*ad40*/  LOP3.LUT P1, RZ, R3, 0x7fffff, RZ, 0xc0, !PT ;  /* 0x007fffff03ff7812 */ /* 0x000fe4000782c0ff */
[----:B------:R-:W-:-:S05]  /*ad50*/  SEL R0, RZ, 0x1, !P0 ;  /* 0x00000001ff007807 */ /* 0x000fca0004000000 */
[----:B------:R-:W-:-:S05]  /*ad60*/  IMAD.MOV R0, RZ, RZ, -R0 ;  /* 0x000000ffff007224 */ /* 0x000fca00078e0a00 */
[----:B------:R-:W-:-:S13]  /*ad70*/  ISETP.GE.AND P0, PT, R0, RZ, PT ;  /* 0x000000ff0000720c */ /* 0x000fda0003f06270 */
[----:B------:R-:W-:-:S05]  /*ad80*/  @!P0 IADD3 R8, R8, 0x1, RZ ;  /* 0x0000000108088810 */ /* 0x000fca0007ffe0ff */
[----:B------:R-:W-:-:S05]  /*ad90*/  @!P1 IMAD.SHL.U32 R8, R8, 0x2, RZ ;  /* 0x0000000208089824 */ /* 0x000fca00078e00ff */
[----:B------:R-:W-:Y:S01]  /*ada0*/  LOP3.LUT R8, R8, 0x80000000, R3, 0xf8, !PT ;  /* 0x8000000008087812 */ /* 0x000fe200078ef803 */
[----:B------:R-:W-:Y:S06]  /*adb0*/  BRA `(.L_x_81) ;  /* 0x0000000000047947 */ /* 0x000fec0003800000 */
.L_x_82:
[----:B------:R1:W2:Y:S02]  /*adc0*/  MUFU.RCP R8, R3 ;  /* 0x0000000300087308 */ /* 0x0002a40000001000 */
.L_x_81:
[----:B------:R-:W-:Y:S05]  /*add0*/  BSYNC B2 ;  /* 0x0000000000027941 */ /* 0x000fea0003800000 */
.L_x_79:
[----:B--2---:R-:W-:Y:S01]  /*ade0*/  IMAD.MOV.U32 R0, RZ, RZ, R8 ;  /* 0x000000ffff007224 */ /* 0x004fe200078e0008 */
[----:B------:R-:W-:Y:S01]  /*adf0*/  MOV R8, R12 ;  /* 0x0000000c00087202 */ /* 0x000fe20000000f00 */
[----:B------:R-:W-:-:S04]  /*ae00*/  IMAD.MOV.U32 R9, RZ, RZ, 0x0 ;  /* 0x00000000ff097424 */ /* 0x000fc800078e00ff */
[----:B-1----:R-:W-:Y:S05]  /*ae10*/  RET.REL.NODEC R8 `(_ZN7cutlass13device_kernelINS_4fmha6kernel13FmhaKernelTmaINS1_10collective15FmhaMainloopTmaINS_10bfloat16_tEfN4cute5tupleIJNS7_1CILi64EEESA_NS9_ILi80EEEEEENS4_12CausalFusionEJEEENS4_15FmhaFwdEpilogueIS6_fNS8_IJSA_SB_SA_EEEEEJEEEEEvNT_6ParamsE) ;  /* 0xffffff5008787950 */ /* 0x002fea0003c3ffff */
.L_x_83:
[----:B------:R-:W-:-:S00]  /*ae20*/  BRA `(.L_x_83) ;  /* 0xfffffffc00fc7947 */ /* 0x000fc0000383ffff */
[----:B------:R-:W-:-:S00]  /*ae30*/  NOP ;  /* 0x0000000000007918 */ /* 0x000fc00000000000 */
        /* <DEDUP_REMOVED lines=12> */
.L_x_84:


//--------------------- .nv.global.init           --------------------------
	.section	.nv.global.init,"aw",@progbits
.nv.global.init:
	.type		$str$23,@object
	.size		$str$23,($str$24 - $str$23)
$str$23:
        /*0000*/ 	.byte	0x28, 0x61, 0x64, 0x64, 0x72, 0x65, 0x73, 0x73, 0x20, 0x26, 0x20, 0x6d, 0x61, 0x73, 0x6b, 0x29
        /*0010*/ 	.byte	0x20, 0x3d, 0x3d, 0x20, 0x30, 0x00
	.type		$str$24,@object
	.size		$str$24,(__unnamed_1 - $str$24)
$str$24:
        /*0016*/ 	.byte	0x2f, 0x74, 0x6d, 0x70, 0x2f, 0x63, 0x75, 0x74, 0x6c, 0x61, 0x73, 0x73, 0x5f, 0x73, 0x77, 0x65
        /*0026*/ 	.byte	0x65, 0x70, 0x5f, 0x73, 0x72, 0x63, 0x2f, 0x69, 0x6e, 0x63, 0x6c, 0x75, 0x64, 0x65, 0x2f, 0x63
        /*0036*/ 	.byte	0x75, 0x74, 0x65, 0x2f, 0x70, 0x6f, 0x69, 0x6e, 0x74, 0x65, 0x72, 0x5f, 0x66, 0x6c, 0x61, 0x67
        /*0046*/ 	.byte	0x67, 0x65, 0x64, 0x2e, 0x68, 0x70, 0x70, 0x00
	.type		__unnamed_1,@object
	.size		__unnamed_1,(__unnamed_2 - __unnamed_1)
__unnamed_1:
        /*004e*/ 	.byte	0x61, 0x75, 0x74, 0x6f, 0x20, 0x63, 0x75, 0x74, 0x65, 0x3a, 0x3a, 0x61, 0x73, 0x5f, 0x70, 0x6f
        /* <DEDUP_REMOVED lines=27> */
        /*020e*/ 	.byte	0x31, 0x30, 0x32, 0x34, 0x3e, 0x3e, 0x3e, 0x3e, 0x3e, 0x5d, 0x00
	.type		__unnamed_2,@object
	.size		__unnamed_2,(.L_1 - __unnamed_2)
__unnamed_2:
        /* <DEDUP_REMOVED lines=29> */
.L_1:


//--------------------- .nv.shared._ZN7cutlass13device_kernelINS_4fmha6kernel13FmhaKernelTmaINS1_10collective15FmhaMainloopTmaINS_10bfloat16_tEfN4cute5tupleIJNS7_1CILi64EEESA_NS9_ILi80EEEEEENS4_12CausalFusionEJEEENS4_15FmhaFwdEpilogueIS6_fNS8_IJSA_SB_SA_EEEEEJEEEEEvNT_6ParamsE --------------------------
	.section	.nv.shared._ZN7cutlass13device_kernelINS_4fmha6kernel13FmhaKernelTmaINS1_10collective15FmhaMainloopTmaINS_10bfloat16_tEfN4cute5tupleIJNS7_1CILi64EEESA_NS9_ILi80EEEEEENS4_12CausalFusionEJEEENS4_15FmhaFwdEpilogueIS6_fNS8_IJSA_SB_SA_EEEEEJEEEEEvNT_6ParamsE,"aw",@nobits
	.sectionflags	@""
	.align	16
	.zero		1024


//--------------------- .nv.shared.reserved.0     --------------------------
	.section	.nv.shared.reserved.0,"aw",@nobits
	.weak		__nv_reservedSMEM_offset_0_alias
	.size		__nv_reservedSMEM_offset_0_alias, 0, 0
	.other		__nv_reservedSMEM_offset_0_alias,@"STO_CUDA_RESERVED_SHARED STV_DEFAULT"
__nv_reservedSMEM_offset_0_alias:
	.zero		0


//--------------------- .nv.global                --------------------------
	.section	.nv.global,"aw",@nobits
.nv.global:
	.type		_ZN39_INTERNAL_6f3c9e83_4_k_cu_da294bd0_29224cute1_E,@object
	.size		_ZN39_INTERNAL_6f3c9e83_4_k_cu_da294bd0_29224cute1_E,(_ZN39_INTERNAL_6f3c9e83_4_k_cu_da294bd0_29224cuda3std3__45__cpo6cbeginE - _ZN39_INTERNAL_6f3c9e83_4_k_cu_da294bd0_29224cute1_E)
_ZN39_INTERNAL_6f3c9e83_4_k_cu_da294bd0_29224cute1_E:
	.zero		1
	.type		_ZN39_INTERNAL_6f3c9e83_4_k_cu_da294bd0_29224cuda3std3__45__cpo6cbeginE,@object
	.size		_ZN39_INTERNAL_6f3c9e83_4_k_cu_da294bd0_29224cuda3std3__45__cpo6cbeginE,(_ZN39_INTERNAL_6f3c9e83_4_k_cu_da294bd0_29224cuda3std3__48in_placeE - _ZN39_INTERNAL_6f3c9e83_4_k_cu_da294bd0_29224cuda3std3__45__cpo6cbeginE)
_ZN39_INTERNAL_6f3c9e83_4_k_cu_da294bd0_29224cuda3std3__45__cpo6cbeginE:
	.zero		1
	.type		_ZN39_INTERNAL_6f3c9e83_4_k_cu_da294bd0_29224cuda3std3__48in_placeE,@object
	.size		_ZN39_INTERNAL_6f3c9e83_4_k_cu_da294bd0_29224cuda3std3__48in_placeE,(_ZN39_INTERNAL_6f3c9e83_4_k_cu_da294bd0_29224cuda3std6ranges3__45__cpo9iter_moveE - _ZN39_INTERNAL_6f3c9e83_4_k_cu_da294bd0_29224cuda3std3__48in_placeE)
_ZN39_INTERNAL_6f3c9e83_4_k_cu_da294bd0_29224cuda3std3__48in_placeE:
	.zero		1
	.type		_ZN39_INTERNAL_6f3c9e83_4_k_cu_da294bd0_29224cuda3std6ranges3__45__cpo9iter_moveE,@object
	.size		_ZN39_INTERNAL_6f3c9e83_4_k_cu_da294bd0_29224cuda3std6ranges3__45__cpo9iter_moveE,(_ZN39_INTERNAL_6f3c9e83_4_k_cu_da294bd0_29224cuda3std3__45__cpo5beginE - _ZN39_INTERNAL_6f3c9e83_4_k_cu_da294bd0_29224cuda3std6ranges3__45__cpo9iter_moveE)
_ZN39_INTERNAL_6f3c9e83_4_k_cu_da294bd0_29224cuda3std6ranges3__45__cpo9iter_moveE:
	.zero		1
	.type		_ZN39_INTERNAL_6f3c9e83_4_k_cu_da294bd0_29224cuda3std3__45__cpo5beginE,@object
	.size		_ZN39_INTERNAL_6f3c9e83_4_k_cu_da294bd0_29224cuda3std3__45__cpo5beginE,(_ZN39_INTERNAL_6f3c9e83_4_k_cu_da294bd0_29224cuda3std3__441_GLOBAL__N__6f3c9e83_4_k_cu_da294bd0_29226ignoreE - _ZN39_INTERNAL_6f3c9e83_4_k_cu_da294bd0_29224cuda3std3__45__cpo5beginE)
_ZN39_INTERNAL_6f3c9e83_4_k_cu_da294bd0_29224cuda3std3__45__cpo5beginE:
	.zero		1
	.type		_ZN39_INTERNAL_6f3c9e83_4_k_cu_da294bd0_29224cuda3std3__441_GLOBAL__N__6f3c9e83_4_k_cu_da294bd0_29226ignoreE,@object
	.size		_ZN39_INTERNAL_6f3c9e83_4_k_cu_da294bd0_29224cuda3std3__441_GLOBAL__N__6f3c9e83_4_k_cu_da294bd0_29226ignoreE,(_ZN39_INTERNAL_6f3c9e83_4_k_cu_da294bd0_29224cute7productE - _ZN39_INTERNAL_6f3c9e83_4_k_cu_da294bd0_29224cuda3std3__441_GLOBAL__N__6f3c9e83_4_k_cu_da294bd0_29226ignoreE)
_ZN39_INTERNAL_6f3c9e83_4_k_cu_da294bd0_29224cuda3std3__441_GLOBAL__N__6f3c9e83_4_k_cu_da294bd0_29226ignoreE:
	.zero		1
	.type		_ZN39_INTERNAL_6f3c9e83_4_k_cu_da294bd0_29224cute7productE,@object
	.size		_ZN39_INTERNAL_6f3c9e83_4_k_cu_da294bd0_29224cute7productE,(_ZN39_INTERNAL_6f3c9e83_4_k_cu_da294bd0_29224cuda3std3__45__cpo3endE - _ZN39_INTERNAL_6f3c9e83_4_k_cu_da294bd0_29224cute7productE)
_ZN39_INTERNAL_6f3c9e83_4_k_cu_da294bd0_29224cute7productE:
	.zero		1
	.type		_ZN39_INTERNAL_6f3c9e83_4_k_cu_da294bd0_29224cuda3std3__45__cpo3endE,@object
	.size		_ZN39_INTERNAL_6f3c9e83_4_k_cu_da294bd0_29224cuda3std3__45__cpo3endE,(_ZN39_INTERNAL_6f3c9e83_4_k_cu_da294bd0_29224cuda3std3__419piecewise_constructE - _ZN39_INTERNAL_6f3c9e83_4_k_cu_da294bd0_29224cuda3std3__45__cpo3endE)
_ZN39_INTERNAL_6f3c9e83_4_k_cu_da294bd0_29224cuda3std3__45__cpo3endE:
	.zero		1
	.type		_ZN39_INTERNAL_6f3c9e83_4_k_cu_da294bd0_29224cuda3std3__419piecewise_constructE,@object
	.size		_ZN39_INTERNAL_6f3c9e83_4_k_cu_da294bd0_29224cuda3std3__419piecewise_constructE,(_ZN39_INTERNAL_6f3c9e83_4_k_cu_da294bd0_29224cuda3std3__45__cpo4cendE - _ZN39_INTERNAL_6f3c9e83_4_k_cu_da294bd0_29224cuda3std3__419piecewise_constructE)
_ZN39_INTERNAL_6f3c9e83_4_k_cu_da294bd0_29224cuda3std3__419piecewise_constructE:
	.zero		1
	.type		_ZN39_INTERNAL_6f3c9e83_4_k_cu_da294bd0_29224cuda3std3__45__cpo4cendE,@object
	.size		_ZN39_INTERNAL_6f3c9e83_4_k_cu_da294bd0_29224cuda3std3__45__cpo4cendE,(_ZN39_INTERNAL_6f3c9e83_4_k_cu_da294bd0_29224cuda3std6ranges3__45__cpo4swapE - _ZN39_INTERNAL_6f3c9e83_4_k_cu_da294bd0_29224cuda3std3__45__cpo4cendE)
_ZN39_INTERNAL_6f3c9e83_4_k_cu_da294bd0_29224cuda3std3__45__cpo4cendE:
	.zero		1
	.type		_ZN39_INTERNAL_6f3c9e83_4_k_cu_da294bd0_29224cuda3std6ranges3__45__cpo4swapE,@object
	.size		_ZN39_INTERNAL_6f3c9e83_4_k_cu_da294bd0_29224cuda3std6ranges3__45__cpo4swapE,(.L_9 - _ZN39_INTERNAL_6f3c9e83_4_k_cu_da294bd0_29224cuda3std6ranges3__45__cpo4swapE)
_ZN39_INTERNAL_6f3c9e83_4_k_cu_da294bd0_29224cuda3std6ranges3__45__cpo4swapE:
	.zero		1
.L_9:


//--------------------- .nv.constant0._ZN7cutlass13device_kernelINS_4fmha6kernel13FmhaKernelTmaINS1_10collective15FmhaMainloopTmaINS_10bfloat16_tEfN4cute5tupleIJNS7_1CILi64EEESA_NS9_ILi80EEEEEENS4_12CausalFusionEJEEENS4_15FmhaFwdEpilogueIS6_fNS8_IJSA_SB_SA_EEEEEJEEEEEvNT_6ParamsE --------------------------
	.section	.nv.constant0._ZN7cutlass13device_kernelINS_4fmha6kernel13FmhaKernelTmaINS1_10collective15FmhaMainloopTmaINS_10bfloat16_tEfN4cute5tupleIJNS7_1CILi64EEESA_NS9_ILi80EEEEEENS4_12CausalFusionEJEEENS4_15FmhaFwdEpilogueIS6_fNS8_IJSA_SB_SA_EEEEEJEEEEEvNT_6ParamsE,"a",@progbits
	.sectionflags	@""
	.align	4
.nv.constant0._ZN7cutlass13device_kernelINS_4fmha6kernel13FmhaKernelTmaINS1_10collective15FmhaMainloopTmaINS_10bfloat16_tEfN4cute5tupleIJNS7_1CILi64EEESA_NS9_ILi80EEEEEENS4_12CausalFusionEJEEENS4_15FmhaFwdEpilogueIS6_fNS8_IJSA_SB_SA_EEEEEJEEEEEvNT_6ParamsE:
	.zero		2688


//--------------------- SYMBOLS --------------------------

	.type		.nv.reservedSmem.offset0,@object
	.size		.nv.reservedSmem.offset0,0x4
	.type		__assertfail,@function
